	.target	sm_90a

	.elftype	@"ET_EXEC"


//--------------------- .note.nv.tkinfo           --------------------------
	.section	.note.nv.tkinfo,"",@"SHT_NOTE"
	.sectionflags	@"SHF_NOTE_NV_TKINFO"
	.tkinfo
        /*0018*/ 	.word	0x00000002
        /*0030*/ 	.string	""
        /*0030*/ 	.string	"ptxas"
        /*0030*/ 	.string	"Cuda compilation tools, release 13.0, V13.0.88"
        /*0030*/ 	.string	"Build cuda_13.0.r13.0/compiler.36424714_0"
        /*0030*/ 	.string	"-arch sm_90a -m 64 "



//--------------------- .note.nv.cuinfo           --------------------------
	.section	.note.nv.cuinfo,"",@"SHT_NOTE"
	.sectionflags	@"SHF_NOTE_NV_CUINFO"
        /*0018*/ 	.short	0x0002
        /*001a*/ 	.short	0x005a
        /*001c*/ 	.short	0x0082
	.zero		2


//--------------------- .nv.info                  --------------------------
	.section	.nv.info,"",@"SHT_CUDA_INFO"
	.align	4


	//----- nvinfo : EIATTR_REGCOUNT
	.align		4
        /*0000*/ 	.byte	0x04, 0x2f
        /*0002*/ 	.short	(.L_12 - .L_11)
	.align		4
.L_11:
        /*0004*/ 	.word	index@(_ZN7cutlass13device_kernelINS_4conv6kernel13ConvUniversalINS1_16ConvProblemShapeILNS1_8OperatorE2ELi2EEENS1_10collective14CollectiveConvINS1_46MainloopSm90TmaGmmaWarpSpecializedImplicitGemmILS5_2ELi9ELi2EN4cute5tupleIJNSA_1CILi1EEESD_SD_EEENS1_36KernelImplicitTmaWarpSpecializedSm90ELi1EEENSB_IJNSC_ILi256EEENSB_IJNSC_ILi128EEEEEENSB_IJNSC_ILi32EEEEEEEEENS_6half_tESN_NSA_8TiledMMAINSA_8MMA_AtomIJNSA_4SM904GMMA26MMA_64x128x16_F32F16F16_SSILNSR_5MajorE1ELST_1ELNSR_7ScaleInE1ELSU_1EEEEEENSA_6LayoutISE_NSB_IJNSC_ILi0EEESY_SY_EEEEENSB_IJNSA_10UnderscoreES11_S11_EEEEENS7_6detail26Sm90ImplicitGemmTileTraitsINSA_13SM90_TMA_LOADENSA_14ComposedLayoutINSA_7SwizzleILi3ELi4ELi3EEENSA_18smem_ptr_flag_bitsILi16EEENSX_INSB_IJNSB_IJNSC_ILi64EEENSC_ILi4EEEEEENSB_IJNSC_ILi8EEES1D_EEENSB_IJSD_NSC_ILi9EEEEEEEEENSB_IJNSB_IJSD_NSC_ILi2048EEEEEENSB_IJS1C_NSC_ILi512EEEEEENSB_IJSY_NSC_ILi8192EEEEEEEEEEEEEvEENS15_INSA_20SM90_TMA_LOAD_IM2COLENS17_IS19_S1B_NSX_INSB_IJNSB_IJS1C_NSC_ILi2EEEEEES1G_S1I_EEENSB_IJS1L_S1N_NSB_IJSY_NSC_ILi4096EEEEEEEEEEEEEvEEEENS_8epilogue10collective6detail29Sm90TmaWarpSpecializedAdapterINS26_15DefaultEpilogueISN_NSB_IJlNSB_IJSD_llEEESY_EEES2B_NS25_6thread17LinearCombinationISN_Li1EffLNS2C_9ScaleType4KindE0ELNS_15FloatRoundStyleE2ESN_EENS_4gemm15EpilogueDefaultEEEEEvvEEEEvNT_6ParamsE)
        /*0008*/ 	.word	0x000000ff


	//----- nvinfo : EIATTR_FRAME_SIZE
	.align		4
.L_12:
        /*000c*/ 	.byte	0x04, 0x11
        /*000e*/ 	.short	(.L_14 - .L_13)
	.align		4
.L_13:
        /*0010*/ 	.word	index@(_ZN7cutlass13device_kernelINS_4conv6kernel13ConvUniversalINS1_16ConvProblemShapeILNS1_8OperatorE2ELi2EEENS1_10collective14CollectiveConvINS1_46MainloopSm90TmaGmmaWarpSpecializedImplicitGemmILS5_2ELi9ELi2EN4cute5tupleIJNSA_1CILi1EEESD_SD_EEENS1_36KernelImplicitTmaWarpSpecializedSm90ELi1EEENSB_IJNSC_ILi256EEENSB_IJNSC_ILi128EEEEEENSB_IJNSC_ILi32EEEEEEEEENS_6half_tESN_NSA_8TiledMMAINSA_8MMA_AtomIJNSA_4SM904GMMA26MMA_64x128x16_F32F16F16_SSILNSR_5MajorE1ELST_1ELNSR_7ScaleInE1ELSU_1EEEEEENSA_6LayoutISE_NSB_IJNSC_ILi0EEESY_SY_EEEEENSB_IJNSA_10UnderscoreES11_S11_EEEEENS7_6detail26Sm90ImplicitGemmTileTraitsINSA_13SM90_TMA_LOADENSA_14ComposedLayoutINSA_7SwizzleILi3ELi4ELi3EEENSA_18smem_ptr_flag_bitsILi16EEENSX_INSB_IJNSB_IJNSC_ILi64EEENSC_ILi4EEEEEENSB_IJNSC_ILi8EEES1D_EEENSB_IJSD_NSC_ILi9EEEEEEEEENSB_IJNSB_IJSD_NSC_ILi2048EEEEEENSB_IJS1C_NSC_ILi512EEEEEENSB_IJSY_NSC_ILi8192EEEEEEEEEEEEEvEENS15_INSA_20SM90_TMA_LOAD_IM2COLENS17_IS19_S1B_NSX_INSB_IJNSB_IJS1C_NSC_ILi2EEEEEES1G_S1I_EEENSB_IJS1L_S1N_NSB_IJSY_NSC_ILi4096EEEEEEEEEEEEEvEEEENS_8epilogue10collective6detail29Sm90TmaWarpSpecializedAdapterINS26_15DefaultEpilogueISN_NSB_IJlNSB_IJSD_llEEESY_EEES2B_NS25_6thread17LinearCombinationISN_Li1EffLNS2C_9ScaleType4KindE0ELNS_15FloatRoundStyleE2ESN_EENS_4gemm15EpilogueDefaultEEEEEvvEEEEvNT_6ParamsE)
        /*0014*/ 	.word	0x00000270


	//----- nvinfo : EIATTR_MIN_STACK_SIZE
	.align		4
.L_14:
        /*0018*/ 	.byte	0x04, 0x12
        /*001a*/ 	.short	(.L_16 - .L_15)
	.align		4
.L_15:
        /*001c*/ 	.word	index@(_ZN7cutlass13device_kernelINS_4conv6kernel13ConvUniversalINS1_16ConvProblemShapeILNS1_8OperatorE2ELi2EEENS1_10collective14CollectiveConvINS1_46MainloopSm90TmaGmmaWarpSpecializedImplicitGemmILS5_2ELi9ELi2EN4cute5tupleIJNSA_1CILi1EEESD_SD_EEENS1_36KernelImplicitTmaWarpSpecializedSm90ELi1EEENSB_IJNSC_ILi256EEENSB_IJNSC_ILi128EEEEEENSB_IJNSC_ILi32EEEEEEEEENS_6half_tESN_NSA_8TiledMMAINSA_8MMA_AtomIJNSA_4SM904GMMA26MMA_64x128x16_F32F16F16_SSILNSR_5MajorE1ELST_1ELNSR_7ScaleInE1ELSU_1EEEEEENSA_6LayoutISE_NSB_IJNSC_ILi0EEESY_SY_EEEEENSB_IJNSA_10UnderscoreES11_S11_EEEEENS7_6detail26Sm90ImplicitGemmTileTraitsINSA_13SM90_TMA_LOADENSA_14ComposedLayoutINSA_7SwizzleILi3ELi4ELi3EEENSA_18smem_ptr_flag_bitsILi16EEENSX_INSB_IJNSB_IJNSC_ILi64EEENSC_ILi4EEEEEENSB_IJNSC_ILi8EEES1D_EEENSB_IJSD_NSC_ILi9EEEEEEEEENSB_IJNSB_IJSD_NSC_ILi2048EEEEEENSB_IJS1C_NSC_ILi512EEEEEENSB_IJSY_NSC_ILi8192EEEEEEEEEEEEEvEENS15_INSA_20SM90_TMA_LOAD_IM2COLENS17_IS19_S1B_NSX_INSB_IJNSB_IJS1C_NSC_ILi2EEEEEES1G_S1I_EEENSB_IJS1L_S1N_NSB_IJSY_NSC_ILi4096EEEEEEEEEEEEEvEEEENS_8epilogue10collective6detail29Sm90TmaWarpSpecializedAdapterINS26_15DefaultEpilogueISN_NSB_IJlNSB_IJSD_llEEESY_EEES2B_NS25_6thread17LinearCombinationISN_Li1EffLNS2C_9ScaleType4KindE0ELNS_15FloatRoundStyleE2ESN_EENS_4gemm15EpilogueDefaultEEEEEvvEEEEvNT_6ParamsE)
        /*0020*/ 	.word	0x00000270
.L_16:


//--------------------- .nv.compat                --------------------------
	.section	.nv.compat,"",@"SHT_CUDA_COMPAT_INFO"
	.align	4
        /*0000*/ 	.byte	0x02, 0x09, 0x01, 0x00, 0x02, 0x02, 0x04, 0x00, 0x02, 0x05, 0x05, 0x00, 0x03, 0x07, 0x01, 0x01
        /*0010*/ 	.byte	0x02, 0x03, 0x01, 0x00, 0x02, 0x06, 0x01, 0x00, 0x04, 0x0b, 0x08, 0x00, 0x00, 0x00, 0x00, 0x00
        /*0020*/ 	.byte	0x00, 0x00, 0x00, 0x00


//--------------------- .nv.info._ZN7cutlass13device_kernelINS_4conv6kernel13ConvUniversalINS1_16ConvProblemShapeILNS1_8OperatorE2ELi2EEENS1_10collective14CollectiveConvINS1_46MainloopSm90TmaGmmaWarpSpecializedImplicitGemmILS5_2ELi9ELi2EN4cute5tupleIJNSA_1CILi1EEESD_SD_EEENS1_36KernelImplicitTmaWarpSpecializedSm90ELi1EEENSB_IJNSC_ILi256EEENSB_IJNSC_ILi128EEEEEENSB_IJNSC_ILi32EEEEEEEEENS_6half_tESN_NSA_8TiledMMAINSA_8MMA_AtomIJNSA_4SM904GMMA26MMA_64x128x16_F32F16F16_SSILNSR_5MajorE1ELST_1ELNSR_7ScaleInE1ELSU_1EEEEEENSA_6LayoutISE_NSB_IJNSC_ILi0EEESY_SY_EEEEENSB_IJNSA_10UnderscoreES11_S11_EEEEENS7_6detail26Sm90ImplicitGemmTileTraitsINSA_13SM90_TMA_LOADENSA_14ComposedLayoutINSA_7SwizzleILi3ELi4ELi3EEENSA_18smem_ptr_flag_bitsILi16EEENSX_INSB_IJNSB_IJNSC_ILi64EEENSC_ILi4EEEEEENSB_IJNSC_ILi8EEES1D_EEENSB_IJSD_NSC_ILi9EEEEEEEEENSB_IJNSB_IJSD_NSC_ILi2048EEEEEENSB_IJS1C_NSC_ILi512EEEEEENSB_IJSY_NSC_ILi8192EEEEEEEEEEEEEvEENS15_INSA_20SM90_TMA_LOAD_IM2COLENS17_IS19_S1B_NSX_INSB_IJNSB_IJS1C_NSC_ILi2EEEEEES1G_S1I_EEENSB_IJS1L_S1N_NSB_IJSY_NSC_ILi4096EEEEEEEEEEEEEvEEEENS_8epilogue10collective6detail29Sm90TmaWarpSpecializedAdapterINS26_15DefaultEpilogueISN_NSB_IJlNSB_IJSD_llEEESY_EEES2B_NS25_6thread17LinearCombinationISN_Li1EffLNS2C_9ScaleType4KindE0ELNS_15FloatRoundStyleE2ESN_EENS_4gemm15EpilogueDefaultEEEEEvvEEEEvNT_6ParamsE --------------------------
	.section	.nv.info._ZN7cutlass13device_kernelINS_4conv6kernel13ConvUniversalINS1_16ConvProblemShapeILNS1_8OperatorE2ELi2EEENS1_10collective14CollectiveConvINS1_46MainloopSm90TmaGmmaWarpSpecializedImplicitGemmILS5_2ELi9ELi2EN4cute5tupleIJNSA_1CILi1EEESD_SD_EEENS1_36KernelImplicitTmaWarpSpecializedSm90ELi1EEENSB_IJNSC_ILi256EEENSB_IJNSC_ILi128EEEEEENSB_IJNSC_ILi32EEEEEEEEENS_6half_tESN_NSA_8TiledMMAINSA_8MMA_AtomIJNSA_4SM904GMMA26MMA_64x128x16_F32F16F16_SSILNSR_5MajorE1ELST_1ELNSR_7ScaleInE1ELSU_1EEEEEENSA_6LayoutISE_NSB_IJNSC_ILi0EEESY_SY_EEEEENSB_IJNSA_10UnderscoreES11_S11_EEEEENS7_6detail26Sm90ImplicitGemmTileTraitsINSA_13SM90_TMA_LOADENSA_14ComposedLayoutINSA_7SwizzleILi3ELi4ELi3EEENSA_18smem_ptr_flag_bitsILi16EEENSX_INSB_IJNSB_IJNSC_ILi64EEENSC_ILi4EEEEEENSB_IJNSC_ILi8EEES1D_EEENSB_IJSD_NSC_ILi9EEEEEEEEENSB_IJNSB_IJSD_NSC_ILi2048EEEEEENSB_IJS1C_NSC_ILi512EEEEEENSB_IJSY_NSC_ILi8192EEEEEEEEEEEEEvEENS15_INSA_20SM90_TMA_LOAD_IM2COLENS17_IS19_S1B_NSX_INSB_IJNSB_IJS1C_NSC_ILi2EEEEEES1G_S1I_EEENSB_IJS1L_S1N_NSB_IJSY_NSC_ILi4096EEEEEEEEEEEEEvEEEENS_8epilogue10collective6detail29Sm90TmaWarpSpecializedAdapterINS26_15DefaultEpilogueISN_NSB_IJlNSB_IJSD_llEEESY_EEES2B_NS25_6thread17LinearCombinationISN_Li1EffLNS2C_9ScaleType4KindE0ELNS_15FloatRoundStyleE2ESN_EENS_4gemm15EpilogueDefaultEEEEEvvEEEEvNT_6ParamsE,"",@"SHT_CUDA_INFO"
	.sectionflags	@""
	.align	4


	//----- nvinfo : EIATTR_CUDA_API_VERSION
	.align		4
        /*0000*/ 	.byte	0x04, 0x37
        /*0002*/ 	.short	(.L_18 - .L_17)
.L_17:
        /*0004*/ 	.word	0x00000082


	//----- nvinfo : EIATTR_KPARAM_INFO
	.align		4
.L_18:
        /*0008*/ 	.byte	0x04, 0x17
        /*000a*/ 	.short	(.L_20 - .L_19)
.L_19:
        /*000c*/ 	.word	0x00000000
        /*0010*/ 	.short	0x0000
        /*0012*/ 	.short	0x0070
        /*0014*/ 	.byte	0x00, 0xf0, 0x01, 0x0e


	//----- nvinfo : EIATTR_SPARSE_MMA_MASK
	.align		4
.L_20:
        /*0018*/ 	.byte	0x03, 0x50
        /*001a*/ 	.short	0x0000


	//----- nvinfo : EIATTR_MAXREG_COUNT
	.align		4
        /*001c*/ 	.byte	0x03, 0x1b
        /*001e*/ 	.short	0x00ff


	//----- nvinfo : EIATTR_NUM_BARRIERS
	.align		4
        /*0020*/ 	.byte	0x02, 0x4c
        /*0022*/ 	.byte	0x01
	.zero		1


	//----- nvinfo : EIATTR_ANNOTATIONS
	.align		4
        /*0024*/ 	.byte	0x04, 0x55
        /*0026*/ 	.short	(.L_22 - .L_21)


	//   ....[0]....
.L_21:
        /*0028*/ 	.word	0x00000001
        /*002c*/ 	.byte	0x70, 0x0c, 0x00, 0x00, 0x01, 0x00, 0x00, 0x00, 0xb0, 0x0c, 0x00, 0x00, 0x01, 0x00, 0x00, 0x00
        /* <DEDUP_REMOVED lines=208> */
        /*0d3c*/ 	.byte	0x40, 0x1b, 0x01, 0x00


	//----- nvinfo : EIATTR_MERCURY_ISA_VERSION
	.align		4
.L_22:
        /*0d40*/ 	.byte	0x03, 0x5f
        /*0d42*/ 	.short	0x0101


	//----- nvinfo : EIATTR_COOP_GROUP_MASK_REGIDS
	.align		4
        /*0d44*/ 	.byte	0x04, 0x29
        /*0d46*/ 	.short	(.L_24 - .L_23)


	//   ....[0]....
.L_23:
        /*0d48*/ 	.word	0xffffffff


	//   ....[1]....
        /*0d4c*/ 	.word	0xffffffff


	//   ....[2]....
        /*0d50*/ 	.word	0xffffffff


	//----- nvinfo : EIATTR_COOP_GROUP_INSTR_OFFSETS
	.align		4
.L_24:
        /*0d54*/ 	.byte	0x04, 0x28
        /*0d56*/ 	.short	(.L_26 - .L_25)


	//   ....[0]....
.L_25:
        /*0d58*/ 	.word	0x00000060


	//   ....[1]....
        /*0d5c*/ 	.word	0x00000090


	//   ....[2]....
        /*0d60*/ 	.word	0x00000190


	//----- nvinfo : EIATTR_MBARRIER_INSTR_OFFSETS
	.align		4
.L_26:
        /*0d64*/ 	.byte	0x04, 0x39
        /*0d66*/ 	.short	(.L_28 - .L_27)


	//   ....[0]....
.L_27:
        /*0d68*/ 	.word	0x00000300
        /*0d6c*/ 	.word	0x000000ff
        /*0d70*/ 	.word	0x00036000
        /*0d74*/ 	.short	0x0100
        /*0d76*/ 	.byte	0x07
	.zero		1


	//   ....[1]....
        /*0d78*/ 	.word	0x00000310
        /*0d7c*/ 	.word	0x000000ff
        /*0d80*/ 	.word	0x00036048
        /*0d84*/ 	.short	0x0100
        /*0d86*/ 	.byte	0x07
	.zero		1


	//   ....[2]....
        /*0d88*/ 	.word	0x00000320
        /*0d8c*/ 	.word	0x000000ff
        /*0d90*/ 	.word	0x00036008
        /*0d94*/ 	.short	0x0100
        /*0d96*/ 	.byte	0x07
	.zero		1


	//   ....[3]....
        /*0d98*/ 	.word	0x00000330
        /*0d9c*/ 	.word	0x000000ff
        /*0da0*/ 	.word	0x00036050
        /*0da4*/ 	.short	0x0100
        /*0da6*/ 	.byte	0x07
	.zero		1


	//   ....[4]....
        /*0da8*/ 	.word	0x00000340
        /*0dac*/ 	.word	0x000000ff
        /*0db0*/ 	.word	0x00036010
        /*0db4*/ 	.short	0x0100
        /*0db6*/ 	.byte	0x07
	.zero		1


	//   ....[5]....
        /*0db8*/ 	.word	0x00000350
        /*0dbc*/ 	.word	0x000000ff
        /*0dc0*/ 	.word	0x00036058
        /*0dc4*/ 	.short	0x0100
        /*0dc6*/ 	.byte	0x07
	.zero		1


	//   ....[6]....
        /*0dc8*/ 	.word	0x00000360
        /*0dcc*/ 	.word	0x000000ff
        /*0dd0*/ 	.word	0x00036018
        /*0dd4*/ 	.short	0x0100
        /*0dd6*/ 	.byte	0x07
	.zero		1


	//   ....[7]....
        /*0dd8*/ 	.word	0x00000370
        /*0ddc*/ 	.word	0x000000ff
        /*0de0*/ 	.word	0x00036060
        /*0de4*/ 	.short	0x0100
        /*0de6*/ 	.byte	0x07
	.zero		1


	//   ....[8]....
        /*0de8*/ 	.word	0x00000380
        /*0dec*/ 	.word	0x000000ff
        /*0df0*/ 	.word	0x00036020
        /*0df4*/ 	.short	0x0100
        /*0df6*/ 	.byte	0x07
	.zero		1


	//   ....[9]....
        /*0df8*/ 	.word	0x00000390
        /*0dfc*/ 	.word	0x000000ff
        /*0e00*/ 	.word	0x00036068
        /*0e04*/ 	.short	0x0100
        /*0e06*/ 	.byte	0x07
	.zero		1


	//   ....[10]....
        /*0e08*/ 	.word	0x000003a0
        /*0e0c*/ 	.word	0x000000ff
        /*0e10*/ 	.word	0x00036028
        /*0e14*/ 	.short	0x0100
        /*0e16*/ 	.byte	0x07
	.zero		1


	//   ....[11]....
        /*0e18*/ 	.word	0x000003b0
        /*0e1c*/ 	.word	0x000000ff
        /*0e20*/ 	.word	0x00036070
        /*0e24*/ 	.short	0x0100
        /*0e26*/ 	.byte	0x07
	.zero		1


	//   ....[12]....
        /*0e28*/ 	.word	0x000003c0
        /*0e2c*/ 	.word	0x000000ff
        /*0e30*/ 	.word	0x00036030
        /*0e34*/ 	.short	0x0100
        /*0e36*/ 	.byte	0x07
	.zero		1


	//   ....[13]....
        /*0e38*/ 	.word	0x000003d0
        /*0e3c*/ 	.word	0x000000ff
        /*0e40*/ 	.word	0x00036078
        /*0e44*/ 	.short	0x0100
        /*0e46*/ 	.byte	0x07
	.zero		1


	//   ....[14]....
        /*0e48*/ 	.word	0x000003e0
        /*0e4c*/ 	.word	0x000000ff
        /*0e50*/ 	.word	0x00036038
        /*0e54*/ 	.short	0x0100
        /*0e56*/ 	.byte	0x07
	.zero		1


	//   ....[15]....
        /*0e58*/ 	.word	0x000003f0
        /*0e5c*/ 	.word	0x000000ff
        /*0e60*/ 	.word	0x00036080
        /*0e64*/ 	.short	0x0100
        /*0e66*/ 	.byte	0x07
	.zero		1


	//   ....[16]....
        /*0e68*/ 	.word	0x00000400
        /*0e6c*/ 	.word	0x000000ff
        /*0e70*/ 	.word	0x00036040
        /*0e74*/ 	.short	0x0100
        /*0e76*/ 	.byte	0x07
	.zero		1


	//   ....[17]....
        /*0e78*/ 	.word	0x00000410
        /*0e7c*/ 	.word	0x000000ff
        /*0e80*/ 	.word	0x00036088
        /*0e84*/ 	.short	0x0100
        /*0e86*/ 	.byte	0x07
	.zero		1


	//   ....[18]....
        /*0e88*/ 	.word	0x00001750
        /*0e8c*/ 	.word	0x00000003
        /*0e90*/ 	.word	0x00036000
        /*0e94*/ 	.short	0x010a
        /*0e96*/ 	.byte	0x3f
	.zero		1


	//   ....[19]....
        /*0e98*/ 	.word	0x000027d0
        /*0e9c*/ 	.word	0x00000000
        /*0ea0*/ 	.word	0x00036000
        /*0ea4*/ 	.short	0x010a
        /*0ea6*/ 	.byte	0x3f
	.zero		1


	//   ....[20]....
        /*0ea8*/ 	.word	0x00003c50
        /*0eac*/ 	.word	0x000000ff
        /*0eb0*/ 	.word	0x00000000
        /*0eb4*/ 	.short	0x0101
        /*0eb6*/ 	.byte	0x06
	.zero		1


	//   ....[21]....
        /*0eb8*/ 	.word	0x00003e50
        /*0ebc*/ 	.word	0x000000ff
        /*0ec0*/ 	.word	0x00000000
        /*0ec4*/ 	.short	0x0101
        /*0ec6*/ 	.byte	0x04
	.zero		1


	//   ....[22]....
        /*0ec8*/ 	.word	0x00016cc0
        /*0ecc*/ 	.word	0x00000005
        /*0ed0*/ 	.word	0x00036048
        /*0ed4*/ 	.short	0x010a
        /*0ed6*/ 	.byte	0x3f
	.zero		1


	//   ....[23]....
        /*0ed8*/ 	.word	0x00017500
        /*0edc*/ 	.word	0x00000003
        /*0ee0*/ 	.word	0x00000000
        /*0ee4*/ 	.short	0x010a
        /*0ee6*/ 	.byte	0x3f
	.zero		1


	//   ....[24]....
        /*0ee8*/ 	.word	0x000175c0
        /*0eec*/ 	.word	0x00000003
        /*0ef0*/ 	.word	0x00000000
        /*0ef4*/ 	.short	0x010a
        /*0ef6*/ 	.byte	0x3f
	.zero		1


	//   ....[25]....
        /*0ef8*/ 	.word	0x00017680
        /*0efc*/ 	.word	0x00000003
        /*0f00*/ 	.word	0x00000000
        /*0f04*/ 	.short	0x010a
        /*0f06*/ 	.byte	0x3f
	.zero		1


	//   ....[26]....
        /*0f08*/ 	.word	0x00017740
        /*0f0c*/ 	.word	0x00000003
        /*0f10*/ 	.word	0x00000000
        /*0f14*/ 	.short	0x010a
        /*0f16*/ 	.byte	0x3f
	.zero		1


	//   ....[27]....
        /*0f18*/ 	.word	0x00017800
        /*0f1c*/ 	.word	0x00000003
        /*0f20*/ 	.word	0x00000000
        /*0f24*/ 	.short	0x010a
        /*0f26*/ 	.byte	0x3f
	.zero		1


	//   ....[28]....
        /*0f28*/ 	.word	0x000178c0
        /*0f2c*/ 	.word	0x00000003
        /*0f30*/ 	.word	0x00000000
        /*0f34*/ 	.short	0x010a
        /*0f36*/ 	.byte	0x3f
	.zero		1


	//   ....[29]....
        /*0f38*/ 	.word	0x00017980
        /*0f3c*/ 	.word	0x00000003
        /*0f40*/ 	.word	0x00000000
        /*0f44*/ 	.short	0x010a
        /*0f46*/ 	.byte	0x3f
	.zero		1


	//   ....[30]....
        /*0f48*/ 	.word	0x00017a40
        /*0f4c*/ 	.word	0x00000003
        /*0f50*/ 	.word	0x00000000
        /*0f54*/ 	.short	0x010a
        /*0f56*/ 	.byte	0x3f
	.zero		1


	//   ....[31]....
        /*0f58*/ 	.word	0x00017b00
        /*0f5c*/ 	.word	0x00000003
        /*0f60*/ 	.word	0x00000000
        /*0f64*/ 	.short	0x010a
        /*0f66*/ 	.byte	0x3f
	.zero		1


	//----- nvinfo : EIATTR_NUM_MBARRIERS
	.align		4
.L_28:
        /*0f68*/ 	.byte	0x03, 0x38
        /*0f6a*/ 	.short	0x0012


	//----- nvinfo : EIATTR_EXIT_INSTR_OFFSETS
	.align		4
        /*0f6c*/ 	.byte	0x04, 0x1c
        /*0f6e*/ 	.short	(.L_30 - .L_29)


	//   ....[0]....
.L_29:
        /*0f70*/ 	.word	0x00000c60


	//   ....[1]....
        /*0f74*/ 	.word	0x00004140


	//   ....[2]....
        /*0f78*/ 	.word	0x000041d0


	//   ....[3]....
        /*0f7c*/ 	.word	0x00011110


	//   ....[4]....
        /*0f80*/ 	.word	0x00011150


	//   ....[5]....
        /*0f84*/ 	.word	0x00016a40


	//   ....[6]....
        /*0f88*/ 	.word	0x00016a70


	//   ....[7]....
        /*0f8c*/ 	.word	0x00016a90


	//   ....[8]....
        /*0f90*/ 	.word	0x00017400


	//   ....[9]....
        /*0f94*/ 	.word	0x00017b30


	//----- nvinfo : EIATTR_MAX_THREADS
	.align		4
.L_30:
        /*0f98*/ 	.byte	0x04, 0x05
        /*0f9a*/ 	.short	(.L_32 - .L_31)
.L_31:
        /*0f9c*/ 	.word	0x00000100
        /*0fa0*/ 	.word	0x00000001
        /*0fa4*/ 	.word	0x00000001


	//----- nvinfo : EIATTR_CRS_STACK_SIZE
	.align		4
.L_32:
        /*0fa8*/ 	.byte	0x04, 0x1e
        /*0faa*/ 	.short	(.L_34 - .L_33)
.L_33:
        /*0fac*/ 	.word	0x00000000


	//----- nvinfo : EIATTR_CBANK_PARAM_SIZE
	.align		4
.L_34:
        /*0fb0*/ 	.byte	0x03, 0x19
        /*0fb2*/ 	.short	0x03f0


	//----- nvinfo : EIATTR_PARAM_CBANK
	.align		4
        /*0fb4*/ 	.byte	0x04, 0x0a
        /*0fb6*/ 	.short	(.L_36 - .L_35)
	.align		4
.L_35:
        /*0fb8*/ 	.word	index@(.nv.constant0._ZN7cutlass13device_kernelINS_4conv6kernel13ConvUniversalINS1_16ConvProblemShapeILNS1_8OperatorE2ELi2EEENS1_10collective14CollectiveConvINS1_46MainloopSm90TmaGmmaWarpSpecializedImplicitGemmILS5_2ELi9ELi2EN4cute5tupleIJNSA_1CILi1EEESD_SD_EEENS1_36KernelImplicitTmaWarpSpecializedSm90ELi1EEENSB_IJNSC_ILi256EEENSB_IJNSC_ILi128EEEEEENSB_IJNSC_ILi32EEEEEEEEENS_6half_tESN_NSA_8TiledMMAINSA_8MMA_AtomIJNSA_4SM904GMMA26MMA_64x128x16_F32F16F16_SSILNSR_5MajorE1ELST_1ELNSR_7ScaleInE1ELSU_1EEEEEENSA_6LayoutISE_NSB_IJNSC_ILi0EEESY_SY_EEEEENSB_IJNSA_10UnderscoreES11_S11_EEEEENS7_6detail26Sm90ImplicitGemmTileTraitsINSA_13SM90_TMA_LOADENSA_14ComposedLayoutINSA_7SwizzleILi3ELi4ELi3EEENSA_18smem_ptr_flag_bitsILi16EEENSX_INSB_IJNSB_IJNSC_ILi64EEENSC_ILi4EEEEEENSB_IJNSC_ILi8EEES1D_EEENSB_IJSD_NSC_ILi9EEEEEEEEENSB_IJNSB_IJSD_NSC_ILi2048EEEEEENSB_IJS1C_NSC_ILi512EEEEEENSB_IJSY_NSC_ILi8192EEEEEEEEEEEEEvEENS15_INSA_20SM90_TMA_LOAD_IM2COLENS17_IS19_S1B_NSX_INSB_IJNSB_IJS1C_NSC_ILi2EEEEEES1G_S1I_EEENSB_IJS1L_S1N_NSB_IJSY_NSC_ILi4096EEEEEEEEEEEEEvEEEENS_8epilogue10collective6detail29Sm90TmaWarpSpecializedAdapterINS26_15DefaultEpilogueISN_NSB_IJlNSB_IJSD_llEEESY_EEES2B_NS25_6thread17LinearCombinationISN_Li1EffLNS2C_9ScaleType4KindE0ELNS_15FloatRoundStyleE2ESN_EENS_4gemm15EpilogueDefaultEEEEEvvEEEEvNT_6ParamsE)
        /*0fbc*/ 	.short	0x0210
        /*0fbe*/ 	.short	0x03f0


	//----- nvinfo : EIATTR_SW_WAR
	.align		4
.L_36:
        /*0fc0*/ 	.byte	0x04, 0x36
        /*0fc2*/ 	.short	(.L_38 - .L_37)
.L_37:
        /*0fc4*/ 	.word	0x00000008
.L_38:


//--------------------- .nv.callgraph             --------------------------
	.section	.nv.callgraph,"",@"SHT_CUDA_CALLGRAPH"
	.align	4
	.sectionentsize	8
	.align		4
        /*0000*/ 	.word	0x00000000
	.align		4
        /*0004*/ 	.word	0xffffffff
	.align		4
        /*0008*/ 	.word	0x00000000
	.align		4
        /*000c*/ 	.word	0xfffffffe
	.align		4
        /*0010*/ 	.word	0x00000000
	.align		4
        /*0014*/ 	.word	0xfffffffd
	.align		4
        /*0018*/ 	.word	0x00000000
	.align		4
        /*001c*/ 	.word	0xfffffffc


//--------------------- .nv.constant4             --------------------------
	.section	.nv.constant4,"a",@progbits
	.align	8
	.align		8
.nv.constant4:
        /*0000*/ 	.dword	_ZN39_INTERNAL_e559003b_4_k_cu_b229293f_27984cuda3std3__45__cpo5beginE
	.align		8
        /*0008*/ 	.dword	_ZN39_INTERNAL_e559003b_4_k_cu_b229293f_27984cuda3std3__45__cpo3endE
	.align		8
        /*0010*/ 	.dword	_ZN39_INTERNAL_e559003b_4_k_cu_b229293f_27984cuda3std3__45__cpo6cbeginE
	.align		8
        /*0018*/ 	.dword	_ZN39_INTERNAL_e559003b_4_k_cu_b229293f_27984cuda3std3__45__cpo4cendE
	.align		8
        /*0020*/ 	.dword	_ZN39_INTERNAL_e559003b_4_k_cu_b229293f_27984cuda3std3__441_GLOBAL__N__e559003b_4_k_cu_b229293f_27986ignoreE
	.align		8
        /*0028*/ 	.dword	_ZN39_INTERNAL_e559003b_4_k_cu_b229293f_27984cuda3std3__419piecewise_constructE
	.align		8
        /*0030*/ 	.dword	_ZN39_INTERNAL_e559003b_4_k_cu_b229293f_27984cuda3std3__48in_placeE
	.align		8
        /*0038*/ 	.dword	_ZN39_INTERNAL_e559003b_4_k_cu_b229293f_27984cuda3std6ranges3__45__cpo4swapE
	.align		8
        /*0040*/ 	.dword	_ZN39_INTERNAL_e559003b_4_k_cu_b229293f_27984cuda3std6ranges3__45__cpo9iter_moveE
	.align		8
        /*0048*/ 	.dword	_ZN39_INTERNAL_e559003b_4_k_cu_b229293f_27984cute7productE
	.align		8
        /*0050*/ 	.dword	_ZN39_INTERNAL_e559003b_4_k_cu_b229293f_27984cute1_E


//--------------------- .text._ZN7cutlass13device_kernelINS_4conv6kernel13ConvUniversalINS1_16ConvProblemShapeILNS1_8OperatorE2ELi2EEENS1_10collective14CollectiveConvINS1_46MainloopSm90TmaGmmaWarpSpecializedImplicitGemmILS5_2ELi9ELi2EN4cute5tupleIJNSA_1CILi1EEESD_SD_EEENS1_36KernelImplicitTmaWarpSpecializedSm90ELi1EEENSB_IJNSC_ILi256EEENSB_IJNSC_ILi128EEEEEENSB_IJNSC_ILi32EEEEEEEEENS_6half_tESN_NSA_8TiledMMAINSA_8MMA_AtomIJNSA_4SM904GMMA26MMA_64x128x16_F32F16F16_SSILNSR_5MajorE1ELST_1ELNSR_7ScaleInE1ELSU_1EEEEEENSA_6LayoutISE_NSB_IJNSC_ILi0EEESY_SY_EEEEENSB_IJNSA_10UnderscoreES11_S11_EEEEENS7_6detail26Sm90ImplicitGemmTileTraitsINSA_13SM90_TMA_LOADENSA_14ComposedLayoutINSA_7SwizzleILi3ELi4ELi3EEENSA_18smem_ptr_flag_bitsILi16EEENSX_INSB_IJNSB_IJNSC_ILi64EEENSC_ILi4EEEEEENSB_IJNSC_ILi8EEES1D_EEENSB_IJSD_NSC_ILi9EEEEEEEEENSB_IJNSB_IJSD_NSC_ILi2048EEEEEENSB_IJS1C_NSC_ILi512EEEEEENSB_IJSY_NSC_ILi8192EEEEEEEEEEEEEvEENS15_INSA_20SM90_TMA_LOAD_IM2COLENS17_IS19_S1B_NSX_INSB_IJNSB_IJS1C_NSC_ILi2EEEEEES1G_S1I_EEENSB_IJS1L_S1N_NSB_IJSY_NSC_ILi4096EEEEEEEEEEEEEvEEEENS_8epilogue10collective6detail29Sm90TmaWarpSpecializedAdapterINS26_15DefaultEpilogueISN_NSB_IJlNSB_IJSD_llEEESY_EEES2B_NS25_6thread17LinearCombinationISN_Li1EffLNS2C_9ScaleType4KindE0ELNS_15FloatRoundStyleE2ESN_EENS_4gemm15EpilogueDefaultEEEEEvvEEEEvNT_6ParamsE --------------------------
	.section	.text._ZN7cutlass13device_kernelINS_4conv6kernel13ConvUniversalINS1_16ConvProblemShapeILNS1_8OperatorE2ELi2EEENS1_10collective14CollectiveConvINS1_46MainloopSm90TmaGmmaWarpSpecializedImplicitGemmILS5_2ELi9ELi2EN4cute5tupleIJNSA_1CILi1EEESD_SD_EEENS1_36KernelImplicitTmaWarpSpecializedSm90ELi1EEENSB_IJNSC_ILi256EEENSB_IJNSC_ILi128EEEEEENSB_IJNSC_ILi32EEEEEEEEENS_6half_tESN_NSA_8TiledMMAINSA_8MMA_AtomIJNSA_4SM904GMMA26MMA_64x128x16_F32F16F16_SSILNSR_5MajorE1ELST_1ELNSR_7ScaleInE1ELSU_1EEEEEENSA_6LayoutISE_NSB_IJNSC_ILi0EEESY_SY_EEEEENSB_IJNSA_10UnderscoreES11_S11_EEEEENS7_6detail26Sm90ImplicitGemmTileTraitsINSA_13SM90_TMA_LOADENSA_14ComposedLayoutINSA_7SwizzleILi3ELi4ELi3EEENSA_18smem_ptr_flag_bitsILi16EEENSX_INSB_IJNSB_IJNSC_ILi64EEENSC_ILi4EEEEEENSB_IJNSC_ILi8EEES1D_EEENSB_IJSD_NSC_ILi9EEEEEEEEENSB_IJNSB_IJSD_NSC_ILi2048EEEEEENSB_IJS1C_NSC_ILi512EEEEEENSB_IJSY_NSC_ILi8192EEEEEEEEEEEEEvEENS15_INSA_20SM90_TMA_LOAD_IM2COLENS17_IS19_S1B_NSX_INSB_IJNSB_IJS1C_NSC_ILi2EEEEEES1G_S1I_EEENSB_IJS1L_S1N_NSB_IJSY_NSC_ILi4096EEEEEEEEEEEEEvEEEENS_8epilogue10collective6detail29Sm90TmaWarpSpecializedAdapterINS26_15DefaultEpilogueISN_NSB_IJlNSB_IJSD_llEEESY_EEES2B_NS25_6thread17LinearCombinationISN_Li1EffLNS2C_9ScaleType4KindE0ELNS_15FloatRoundStyleE2ESN_EENS_4gemm15EpilogueDefaultEEEEEvvEEEEvNT_6ParamsE,"ax",@progbits
	.align	128
.text._ZN7cutlass13device_kernelINS_4conv6kernel13ConvUniversalINS1_16ConvProblemShapeILNS1_8OperatorE2ELi2EEENS1_10collective14CollectiveConvINS1_46MainloopSm90TmaGmmaWarpSpecializedImplicitGemmILS5_2ELi9ELi2EN4cute5tupleIJNSA_1CILi1EEESD_SD_EEENS1_36KernelImplicitTmaWarpSpecializedSm90ELi1EEENSB_IJNSC_ILi256EEENSB_IJNSC_ILi128EEEEEENSB_IJNSC_ILi32EEEEEEEEENS_6half_tESN_NSA_8TiledMMAINSA_8MMA_AtomIJNSA_4SM904GMMA26MMA_64x128x16_F32F16F16_SSILNSR_5MajorE1ELST_1ELNSR_7ScaleInE1ELSU_1EEEEEENSA_6LayoutISE_NSB_IJNSC_ILi0EEESY_SY_EEEEENSB_IJNSA_10UnderscoreES11_S11_EEEEENS7_6detail26Sm90ImplicitGemmTileTraitsINSA_13SM90_TMA_LOADENSA_14ComposedLayoutINSA_7SwizzleILi3ELi4ELi3EEENSA_18smem_ptr_flag_bitsILi16EEENSX_INSB_IJNSB_IJNSC_ILi64EEENSC_ILi4EEEEEENSB_IJNSC_ILi8EEES1D_EEENSB_IJSD_NSC_ILi9EEEEEEEEENSB_IJNSB_IJSD_NSC_ILi2048EEEEEENSB_IJS1C_NSC_ILi512EEEEEENSB_IJSY_NSC_ILi8192EEEEEEEEEEEEEvEENS15_INSA_20SM90_TMA_LOAD_IM2COLENS17_IS19_S1B_NSX_INSB_IJNSB_IJS1C_NSC_ILi2EEEEEES1G_S1I_EEENSB_IJS1L_S1N_NSB_IJSY_NSC_ILi4096EEEEEEEEEEEEEvEEEENS_8epilogue10collective6detail29Sm90TmaWarpSpecializedAdapterINS26_15DefaultEpilogueISN_NSB_IJlNSB_IJSD_llEEESY_EEES2B_NS25_6thread17LinearCombinationISN_Li1EffLNS2C_9ScaleType4KindE0ELNS_15FloatRoundStyleE2ESN_EENS_4gemm15EpilogueDefaultEEEEEvvEEEEvNT_6ParamsE:
        .type           _ZN7cutlass13device_kernelINS_4conv6kernel13ConvUniversalINS1_16ConvProblemShapeILNS1_8OperatorE2ELi2EEENS1_10collective14CollectiveConvINS1_46MainloopSm90TmaGmmaWarpSpecializedImplicitGemmILS5_2ELi9ELi2EN4cute5tupleIJNSA_1CILi1EEESD_SD_EEENS1_36KernelImplicitTmaWarpSpecializedSm90ELi1EEENSB_IJNSC_ILi256EEENSB_IJNSC_ILi128EEEEEENSB_IJNSC_ILi32EEEEEEEEENS_6half_tESN_NSA_8TiledMMAINSA_8MMA_AtomIJNSA_4SM904GMMA26MMA_64x128x16_F32F16F16_SSILNSR_5MajorE1ELST_1ELNSR_7ScaleInE1ELSU_1EEEEEENSA_6LayoutISE_NSB_IJNSC_ILi0EEESY_SY_EEEEENSB_IJNSA_10UnderscoreES11_S11_EEEEENS7_6detail26Sm90ImplicitGemmTileTraitsINSA_13SM90_TMA_LOADENSA_14ComposedLayoutINSA_7SwizzleILi3ELi4ELi3EEENSA_18smem_ptr_flag_bitsILi16EEENSX_INSB_IJNSB_IJNSC_ILi64EEENSC_ILi4EEEEEENSB_IJNSC_ILi8EEES1D_EEENSB_IJSD_NSC_ILi9EEEEEEEEENSB_IJNSB_IJSD_NSC_ILi2048EEEEEENSB_IJS1C_NSC_ILi512EEEEEENSB_IJSY_NSC_ILi8192EEEEEEEEEEEEEvEENS15_INSA_20SM90_TMA_LOAD_IM2COLENS17_IS19_S1B_NSX_INSB_IJNSB_IJS1C_NSC_ILi2EEEEEES1G_S1I_EEENSB_IJS1L_S1N_NSB_IJSY_NSC_ILi4096EEEEEEEEEEEEEvEEEENS_8epilogue10collective6detail29Sm90TmaWarpSpecializedAdapterINS26_15DefaultEpilogueISN_NSB_IJlNSB_IJSD_llEEESY_EEES2B_NS25_6thread17LinearCombinationISN_Li1EffLNS2C_9ScaleType4KindE0ELNS_15FloatRoundStyleE2ESN_EENS_4gemm15EpilogueDefaultEEEEEvvEEEEvNT_6ParamsE,@function
        .size           _ZN7cutlass13device_kernelINS_4conv6kernel13ConvUniversalINS1_16ConvProblemShapeILNS1_8OperatorE2ELi2EEENS1_10collective14CollectiveConvINS1_46MainloopSm90TmaGmmaWarpSpecializedImplicitGemmILS5_2ELi9ELi2EN4cute5tupleIJNSA_1CILi1EEESD_SD_EEENS1_36KernelImplicitTmaWarpSpecializedSm90ELi1EEENSB_IJNSC_ILi256EEENSB_IJNSC_ILi128EEEEEENSB_IJNSC_ILi32EEEEEEEEENS_6half_tESN_NSA_8TiledMMAINSA_8MMA_AtomIJNSA_4SM904GMMA26MMA_64x128x16_F32F16F16_SSILNSR_5MajorE1ELST_1ELNSR_7ScaleInE1ELSU_1EEEEEENSA_6LayoutISE_NSB_IJNSC_ILi0EEESY_SY_EEEEENSB_IJNSA_10UnderscoreES11_S11_EEEEENS7_6detail26Sm90ImplicitGemmTileTraitsINSA_13SM90_TMA_LOADENSA_14ComposedLayoutINSA_7SwizzleILi3ELi4ELi3EEENSA_18smem_ptr_flag_bitsILi16EEENSX_INSB_IJNSB_IJNSC_ILi64EEENSC_ILi4EEEEEENSB_IJNSC_ILi8EEES1D_EEENSB_IJSD_NSC_ILi9EEEEEEEEENSB_IJNSB_IJSD_NSC_ILi2048EEEEEENSB_IJS1C_NSC_ILi512EEEEEENSB_IJSY_NSC_ILi8192EEEEEEEEEEEEEvEENS15_INSA_20SM90_TMA_LOAD_IM2COLENS17_IS19_S1B_NSX_INSB_IJNSB_IJS1C_NSC_ILi2EEEEEES1G_S1I_EEENSB_IJS1L_S1N_NSB_IJSY_NSC_ILi4096EEEEEEEEEEEEEvEEEENS_8epilogue10collective6detail29Sm90TmaWarpSpecializedAdapterINS26_15DefaultEpilogueISN_NSB_IJlNSB_IJSD_llEEESY_EEES2B_NS25_6thread17LinearCombinationISN_Li1EffLNS2C_9ScaleType4KindE0ELNS_15FloatRoundStyleE2ESN_EENS_4gemm15EpilogueDefaultEEEEEvvEEEEvNT_6ParamsE,(.L_x_541 - _ZN7cutlass13device_kernelINS_4conv6kernel13ConvUniversalINS1_16ConvProblemShapeILNS1_8OperatorE2ELi2EEENS1_10collective14CollectiveConvINS1_46MainloopSm90TmaGmmaWarpSpecializedImplicitGemmILS5_2ELi9ELi2EN4cute5tupleIJNSA_1CILi1EEESD_SD_EEENS1_36KernelImplicitTmaWarpSpecializedSm90ELi1EEENSB_IJNSC_ILi256EEENSB_IJNSC_ILi128EEEEEENSB_IJNSC_ILi32EEEEEEEEENS_6half_tESN_NSA_8TiledMMAINSA_8MMA_AtomIJNSA_4SM904GMMA26MMA_64x128x16_F32F16F16_SSILNSR_5MajorE1ELST_1ELNSR_7ScaleInE1ELSU_1EEEEEENSA_6LayoutISE_NSB_IJNSC_ILi0EEESY_SY_EEEEENSB_IJNSA_10UnderscoreES11_S11_EEEEENS7_6detail26Sm90ImplicitGemmTileTraitsINSA_13SM90_TMA_LOADENSA_14ComposedLayoutINSA_7SwizzleILi3ELi4ELi3EEENSA_18smem_ptr_flag_bitsILi16EEENSX_INSB_IJNSB_IJNSC_ILi64EEENSC_ILi4EEEEEENSB_IJNSC_ILi8EEES1D_EEENSB_IJSD_NSC_ILi9EEEEEEEEENSB_IJNSB_IJSD_NSC_ILi2048EEEEEENSB_IJS1C_NSC_ILi512EEEEEENSB_IJSY_NSC_ILi8192EEEEEEEEEEEEEvEENS15_INSA_20SM90_TMA_LOAD_IM2COLENS17_IS19_S1B_NSX_INSB_IJNSB_IJS1C_NSC_ILi2EEEEEES1G_S1I_EEENSB_IJS1L_S1N_NSB_IJSY_NSC_ILi4096EEEEEEEEEEEEEvEEEENS_8epilogue10collective6detail29Sm90TmaWarpSpecializedAdapterINS26_15DefaultEpilogueISN_NSB_IJlNSB_IJSD_llEEESY_EEES2B_NS25_6thread17LinearCombinationISN_Li1EffLNS2C_9ScaleType4KindE0ELNS_15FloatRoundStyleE2ESN_EENS_4gemm15EpilogueDefaultEEEEEvvEEEEvNT_6ParamsE)
        .other          _ZN7cutlass13device_kernelINS_4conv6kernel13ConvUniversalINS1_16ConvProblemShapeILNS1_8OperatorE2ELi2EEENS1_10collective14CollectiveConvINS1_46MainloopSm90TmaGmmaWarpSpecializedImplicitGemmILS5_2ELi9ELi2EN4cute5tupleIJNSA_1CILi1EEESD_SD_EEENS1_36KernelImplicitTmaWarpSpecializedSm90ELi1EEENSB_IJNSC_ILi256EEENSB_IJNSC_ILi128EEEEEENSB_IJNSC_ILi32EEEEEEEEENS_6half_tESN_NSA_8TiledMMAINSA_8MMA_AtomIJNSA_4SM904GMMA26MMA_64x128x16_F32F16F16_SSILNSR_5MajorE1ELST_1ELNSR_7ScaleInE1ELSU_1EEEEEENSA_6LayoutISE_NSB_IJNSC_ILi0EEESY_SY_EEEEENSB_IJNSA_10UnderscoreES11_S11_EEEEENS7_6detail26Sm90ImplicitGemmTileTraitsINSA_13SM90_TMA_LOADENSA_14ComposedLayoutINSA_7SwizzleILi3ELi4ELi3EEENSA_18smem_ptr_flag_bitsILi16EEENSX_INSB_IJNSB_IJNSC_ILi64EEENSC_ILi4EEEEEENSB_IJNSC_ILi8EEES1D_EEENSB_IJSD_NSC_ILi9EEEEEEEEENSB_IJNSB_IJSD_NSC_ILi2048EEEEEENSB_IJS1C_NSC_ILi512EEEEEENSB_IJSY_NSC_ILi8192EEEEEEEEEEEEEvEENS15_INSA_20SM90_TMA_LOAD_IM2COLENS17_IS19_S1B_NSX_INSB_IJNSB_IJS1C_NSC_ILi2EEEEEES1G_S1I_EEENSB_IJS1L_S1N_NSB_IJSY_NSC_ILi4096EEEEEEEEEEEEEvEEEENS_8epilogue10collective6detail29Sm90TmaWarpSpecializedAdapterINS26_15DefaultEpilogueISN_NSB_IJlNSB_IJSD_llEEESY_EEES2B_NS25_6thread17LinearCombinationISN_Li1EffLNS2C_9ScaleType4KindE0ELNS_15FloatRoundStyleE2ESN_EENS_4gemm15EpilogueDefaultEEEEEvvEEEEvNT_6ParamsE,@"STO_CUDA_ENTRY STV_DEFAULT"
_ZN7cutlass13device_kernelINS_4conv6kernel13ConvUniversalINS1_16ConvProblemShapeILNS1_8OperatorE2ELi2EEENS1_10collective14CollectiveConvINS1_46MainloopSm90TmaGmmaWarpSpecializedImplicitGemmILS5_2ELi9ELi2EN4cute5tupleIJNSA_1CILi1EEESD_SD_EEENS1_36KernelImplicitTmaWarpSpecializedSm90ELi1EEENSB_IJNSC_ILi256EEENSB_IJNSC_ILi128EEEEEENSB_IJNSC_ILi32EEEEEEEEENS_6half_tESN_NSA_8TiledMMAINSA_8MMA_AtomIJNSA_4SM904GMMA26MMA_64x128x16_F32F16F16_SSILNSR_5MajorE1ELST_1ELNSR_7ScaleInE1ELSU_1EEEEEENSA_6LayoutISE_NSB_IJNSC_ILi0EEESY_SY_EEEEENSB_IJNSA_10UnderscoreES11_S11_EEEEENS7_6detail26Sm90ImplicitGemmTileTraitsINSA_13SM90_TMA_LOADENSA_14ComposedLayoutINSA_7SwizzleILi3ELi4ELi3EEENSA_18smem_ptr_flag_bitsILi16EEENSX_INSB_IJNSB_IJNSC_ILi64EEENSC_ILi4EEEEEENSB_IJNSC_ILi8EEES1D_EEENSB_IJSD_NSC_ILi9EEEEEEEEENSB_IJNSB_IJSD_NSC_ILi2048EEEEEENSB_IJS1C_NSC_ILi512EEEEEENSB_IJSY_NSC_ILi8192EEEEEEEEEEEEEvEENS15_INSA_20SM90_TMA_LOAD_IM2COLENS17_IS19_S1B_NSX_INSB_IJNSB_IJS1C_NSC_ILi2EEEEEES1G_S1I_EEENSB_IJS1L_S1N_NSB_IJSY_NSC_ILi4096EEEEEEEEEEEEEvEEEENS_8epilogue10collective6detail29Sm90TmaWarpSpecializedAdapterINS26_15DefaultEpilogueISN_NSB_IJlNSB_IJSD_llEEESY_EEES2B_NS25_6thread17LinearCombinationISN_Li1EffLNS2C_9ScaleType4KindE0ELNS_15FloatRoundStyleE2ESN_EENS_4gemm15EpilogueDefaultEEEEEvvEEEEvNT_6ParamsE:
[----:B------:R-:W0:Y:S01]  /*0000*/  LDC R1, c[0x0][0x28] ;  /* 0x00000a00ff017b82 */ /* 0x000e220000000800 */
[----:B------:R-:W1:Y:S01]  /*0010*/  S2R R7, SR_TID.X ;  /* 0x0000000000077919 */ /* 0x000e620000002100 */
[----:B------:R-:W-:Y:S01]  /*0020*/  ELECT P0, URZ, PT ;  /* 0x00000000003f782f */ /* 0x000fe20003800000 */
[----:B------:R-:W-:Y:S01]  /*0030*/  BSSY B0, `(.L_x_0) ;  /* 0x0000015000007945 */ /* 0x000fe20003800000 */
[----:B0-----:R-:W-:Y:S01]  /*0040*/  VIADD R1, R1, 0xfffffd90 ;  /* 0xfffffd9001017836 */ /* 0x001fe20000000000 */
[----:B-1----:R-:W-:-:S05]  /*0050*/  SHF.R.U32.HI R0, RZ, 0x5, R7 ;  /* 0x00000005ff007819 */ /* 0x002fca0000011607 */
[----:B------:R-:W0:Y:S02]  /*0060*/  SHFL.IDX PT, R2, R0, RZ, 0x1f ;  /* 0x00001fff00027589 */ /* 0x000e2400000e0000 */
[----:B0-----:R-:W-:Y:S02]  /*0070*/  R2UR UR6, R2 ;  /* 0x00000000020672ca */ /* 0x001fe400000e0000 */
[----:B------:R-:W-:-:S06]  /*0080*/  SHF.R.U32.HI R2, RZ, 0x7, R7 ;  /* 0x00000007ff027819 */ /* 0x000fcc0000011607 */
[----:B------:R-:W0:Y:S05]  /*0090*/  SHFL.IDX PT, R2, R2, RZ, 0x1f ;  /* 0x00001fff02027589 */ /* 0x000e2a00000e0000 */
[----:B------:R-:W-:Y:S02]  /*00a0*/  USHF.R.S32.HI UR4, URZ, 0x1f, UR6 ;  /* 0x0000001f3f047899 */ /* 0x000fe40008011406 */
[----:B------:R-:W-:Y:S02]  /*00b0*/  ISETP.NE.OR P0, PT, RZ, UR6, !P0 ;  /* 0x00000006ff007c0c */ /* 0x000fe4000c705670 */
[----:B------:R-:W-:-:S04]  /*00c0*/  ULEA.HI UR4, UR4, UR6, URZ, 0x2 ;  /* 0x0000000604047291 */ /* 0x000fc8000f8f103f */
[----:B------:R-:W-:-:S04]  /*00d0*/  ULOP3.LUT UR4, UR4, 0xfffffffc, URZ, 0xc0, !UPT ;  /* 0xfffffffc04047892 */ /* 0x000fc8000f8ec03f */
[----:B------:R-:W-:-:S03]  /*00e0*/  UIADD3 UR6, UR6, -UR4, URZ ;  /* 0x8000000406067290 */ /* 0x000fc6000fffe03f */
[----:B------:R-:W-:Y:S09]  /*00f0*/  @P0 BRA `(.L_x_1) ;  /* 0x0000000000200947 */ /* 0x000ff20003800000 */
[----:B------:R-:W-:Y:S02]  /*0100*/  ULDC.64 UR4, c[0x0][0x198] ;  /* 0x0000660000047ab9 */ /* 0x000fe40000000a00 */
[----:B------:R-:W-:Y:S02]  /*0110*/  UIADD3 UR8, UP0, UR4, 0xf0, URZ ;  /* 0x000000f004087890 */ /* 0x000fe4000ff1e03f */
[----:B------:R-:W-:Y:S02]  /*0120*/  UIADD3 UR4, UP1, UR4, 0x1f0, URZ ;  /* 0x000001f004047890 */ /* 0x000fe4000ff3e03f */
[----:B------:R-:W-:Y:S02]  /*0130*/  UIADD3.X UR9, URZ, UR5, URZ, UP0, !UPT ;  /* 0x000000053f097290 */ /* 0x000fe400087fe43f */
[----:B------:R-:W-:-:S07]  /*0140*/  UIADD3.X UR5, URZ, UR5, URZ, UP1, !UPT ;  /* 0x000000053f057290 */ /* 0x000fce0008ffe43f */
[----:B------:R1:W-:Y:S02]  /*0150*/  UTMACCTL.PF [UR8] ;  /* 0x00000000080079b9 */ /* 0x0003e40008040000 */
[----:B------:R1:W-:Y:S02]  /*0160*/  UTMACCTL.PF [UR4] ;  /* 0x00000000040079b9 */ /* 0x0003e40008040000 */
[----:B-1----:R-:W-:Y:S01]  /*0170*/  NOP ;  /* 0x0000000000007918 */ /* 0x002fe20000000000 */
.L_x_1:
[----:B------:R-:W-:Y:S05]  /*0180*/  BSYNC B0 ;  /* 0x0000000000007941 */ /* 0x000fea0003800000 */
.L_x_0:
[----:B------:R-:W1:Y:S01]  /*0190*/  SHFL.IDX PT, R0, R0, RZ, 0x1f ;  /* 0x00001fff00007589 */ /* 0x000e6200000e0000 */
[----:B0-----:R-:W-:-:S13]  /*01a0*/  R2UR UR11, R2 ;  /* 0x00000000020b72ca */ /* 0x001fda00000e0000 */
[----:B------:R-:W-:Y:S02]  /*01b0*/  ULOP3.LUT UP0, URZ, UR11, UR6, URZ, 0xfc, !UPT ;  /* 0x000000060b3f7292 */ /* 0x000fe4000f80fc3f */
[----:B------:R-:W-:Y:S02]  /*01c0*/  UISETP.NE.AND UP1, UPT, UR11, 0x1, UPT ;  /* 0x000000010b00788c */ /* 0x000fe4000bf25270 */
[----:B------:R-:W-:-:S04]  /*01d0*/  USEL UR14, URZ, 0x1, UP0 ;  /* 0x000000013f0e7887 */ /* 0x000fc80008000000 */
[----:B------:R-:W-:Y:S01]  /*01e0*/  USEL UR14, UR14, 0x2, UP1 ;  /* 0x000000020e0e7887 */ /* 0x000fe20008800000 */
[----:B-1----:R-:W-:-:S13]  /*01f0*/  ISETP.NE.AND P0, PT, R0, RZ, PT ;  /* 0x000000ff0000720c */ /* 0x002fda0003f05270 */
[----:B------:R-:W-:Y:S05]  /*0200*/  @P0 BRA `(.L_x_2) ;  /* 0x00000000008c0947 */ /* 0x000fea0003800000 */
[----:B------:R-:W-:Y:S01]  /*0210*/  ELECT P0, URZ, PT ;  /* 0x00000000003f782f */ /* 0x000fe20003800000 */
[----:B------:R-:W-:-:S12]  /*0220*/  BSSY B0, `(.L_x_2) ;  /* 0x0000021000007945 */ /* 0x000fd80003800000 */
[----:B------:R-:W-:Y:S05]  /*0230*/  @!P0 BRA `(.L_x_3) ;  /* 0x00000000007c8947 */ /* 0x000fea0003800000 */
[----:B------:R-:W0:Y:S01]  /*0240*/  S2UR UR7, SR_CgaCtaId ;  /* 0x00000000000779c3 */ /* 0x000e220000008800 */
[----:B------:R-:W-:Y:S01]  /*0250*/  UMOV UR4, 0x400 ;  /* 0x0000040000047882 */ /* 0x000fe20000000000 */
[----:B------:R-:W-:Y:S01]  /*0260*/  UMOV UR5, 0x1 ;  /* 0x0000000100057882 */ /* 0x000fe20000000000 */
[----:B------:R-:W-:Y:S02]  /*0270*/  UMOV UR8, 0x80 ;  /* 0x0000008000087882 */ /* 0x000fe40000000000 */
[----:B------:R-:W-:-:S04]  /*0280*/  UIADD3 UR8, -UR8, 0x100000, URZ ;  /* 0x0010000008087890 */ /* 0x000fc8000fffe13f */
[----:B------:R-:W-:Y:S02]  /*0290*/  USHF.L.U32 UR9, UR8, 0xb, URZ ;  /* 0x0000000b08097899 */ /* 0x000fe4000800063f */
[----:B------:R-:W-:Y:S02]  /*02a0*/  USHF.L.U32 UR8, UR8, 0x1, URZ ;  /* 0x0000000108087899 */ /* 0x000fe4000800063f */
[----:B0-----:R-:W-:Y:S02]  /*02b0*/  ULEA UR7, UR7, UR4, 0x18 ;  /* 0x0000000407077291 */ /* 0x001fe4000f8ec03f */
[----:B------:R-:W-:-:S04]  /*02c0*/  UIADD3 UR4, -UR5, 0x100000, URZ ;  /* 0x0010000005047890 */ /* 0x000fc8000fffe13f */
[----:B------:R-:W-:Y:S02]  /*02d0*/  USHF.L.U32 UR5, UR4, 0xb, URZ ;  /* 0x0000000b04057899 */ /* 0x000fe4000800063f */
[----:B------:R-:W-:Y:S01]  /*02e0*/  USHF.L.U32 UR4, UR4, 0x1, URZ ;  /* 0x0000000104047899 */ /* 0x000fe2000800063f */
[----:B------:R-:W0:Y:S11]  /*02f0*/  FENCE.VIEW.ASYNC.S ;  /* 0x00000000000073c6 */ /* 0x000e360000000000 */
[----:B0-----:R0:W1:Y:S01]  /*0300*/  SYNCS.EXCH.64 URZ, [UR7+0x36000], UR4 ;  /* 0x03600004073f75b2 */ /* 0x0010620008000100 */
[----:B------:R0:W2:Y:S01]  /*0310*/  SYNCS.EXCH.64 URZ, [UR7+0x36048], UR8 ;  /* 0x03604808073f75b2 */ /* 0x0000a20008000100 */
[----:B------:R0:W3:Y:S01]  /*0320*/  SYNCS.EXCH.64 URZ, [UR7+0x36008], UR4 ;  /* 0x03600804073f75b2 */ /* 0x0000e20008000100 */
[----:B------:R0:W4:Y:S01]  /*0330*/  SYNCS.EXCH.64 URZ, [UR7+0x36050], UR8 ;  /* 0x03605008073f75b2 */ /* 0x0001220008000100 */
[----:B------:R0:W0:Y:S01]  /*0340*/  SYNCS.EXCH.64 URZ, [UR7+0x36010], UR4 ;  /* 0x03601004073f75b2 */ /* 0x0000220008000100 */
        /* <DEDUP_REMOVED lines=13> */
[----:B------:R-:W-:Y:S01]  /*0420*/  NOP ;  /* 0x0000000000007918 */ /* 0x000fe20000000000 */
.L_x_3:
[----:B0-----:R-:W-:Y:S05]  /*0430*/  BSYNC B0 ;  /* 0x0000000000007941 */ /* 0x001fea0003800000 */
.L_x_2:
[----:B------:R-:W-:Y:S01]  /*0440*/  ULDC.64 UR4, c[0x0][0x598] ;  /* 0x0001660000047ab9 */ /* 0x000fe20000000a00 */
[----:B------:R-:W-:Y:S01]  /*0450*/  SHF.R.S32.HI R0, RZ, 0x1f, R7 ;  /* 0x0000001fff007819 */ /* 0x000fe20000011407 */
[----:B------:R-:W-:Y:S01]  /*0460*/  NOP ;  /* 0x0000000000007918 */ /* 0x000fe20000000000 */
[----:B------:R-:W-:Y:S01]  /*0470*/  ISETP.NE.U32.AND P0, PT, RZ, UR4, PT ;  /* 0x00000004ff007c0c */ /* 0x000fe2000bf05070 */
[----:B------:R-:W-:Y:S01]  /*0480*/  NOP ;  /* 0x0000000000007918 */ /* 0x000fe20000000000 */
[----:B------:R-:W-:Y:S01]  /*0490*/  LEA.HI R0, R0, R7, RZ, 0x7 ;  /* 0x0000000700007211 */ /* 0x000fe200078f38ff */
[----:B------:R-:W-:Y:S01]  /*04a0*/  ULDC.64 UR12, c[0x0][0x208] ;  /* 0x00008200000c7ab9 */ /* 0x000fe20000000a00 */
[----:B-1234-:R-:W-:Y:S01]  /*04b0*/  BAR.SYNC.DEFER_BLOCKING 0x0 ;  /* 0x0000000000007b1d */ /* 0x01efe20000010000 */
[----:B------:R-:W-:Y:S02]  /*04c0*/  ISETP.NE.AND.EX P0, PT, RZ, UR5, PT, P0 ;  /* 0x00000005ff007c0c */ /* 0x000fe4000bf05300 */
[----:B------:R-:W-:-:S05]  /*04d0*/  LOP3.LUT R0, R0, 0xffffff80, RZ, 0xc0, !PT ;  /* 0xffffff8000007812 */ /* 0x000fca00078ec0ff */
[----:B------:R-:W-:-:S06]  /*04e0*/  IMAD.IADD R5, R7, 0x1, -R0 ;  /* 0x0000000107057824 */ /* 0x000fcc00078e0a00 */
[----:B------:R-:W-:Y:S05]  /*04f0*/  @!P0 BRA `(.L_x_4) ;  /* 0x0000000000208947 */ /* 0x000fea0003800000 */
[----:B------:R-:W0:Y:S02]  /*0500*/  LDC.64 R2, c[0x0][0x598] ;  /* 0x00016600ff027b82 */ /* 0x000e240000000a00 */
[----:B0-----:R-:W2:Y:S02]  /*0510*/  LDG.E.64 R2, desc[UR12][R2.64] ;  /* 0x0000000c02027981 */ /* 0x001ea4000c1e1b00 */
[----:B--2---:R-:W-:-:S04]  /*0520*/  ISETP.NE.U32.AND P0, PT, R2, RZ, PT ;  /* 0x000000ff0200720c */ /* 0x004fc80003f05070 */
[----:B------:R-:W-:-:S13]  /*0530*/  ISETP.NE.AND.EX P0, PT, R3, RZ, PT, P0 ;  /* 0x000000ff0300720c */ /* 0x000fda0003f05300 */
[----:B------:R-:W-:Y:S05]  /*0540*/  @!P0 BRA `(.L_x_4) ;  /* 0x00000000000c8947 */ /* 0x000fea0003800000 */
[----:B------:R-:W2:Y:S02]  /*0550*/  LD.E R2, desc[UR12][R2.64] ;  /* 0x0000000c02027980 */ /* 0x000ea4000c101900 */
[----:B--2---:R-:W-:Y:S01]  /*0560*/  R2UR UR16, R2 ;  /* 0x00000000021072ca */ /* 0x004fe200000e0000 */
[----:B------:R-:W-:-:S14]  /*0570*/  BRA `(.L_x_5) ;  /* 0x0000000000247947 */ /* 0x000fdc0003800000 */
.L_x_4:
[----:B------:R-:W-:Y:S02]  /*0580*/  ULDC.64 UR4, c[0x0][0x588] ;  /* 0x0001620000047ab9 */ /* 0x000fe40000000a00 */
[----:B------:R-:W-:-:S04]  /*0590*/  ISETP.NE.U32.AND P0, PT, RZ, UR4, PT ;  /* 0x00000004ff007c0c */ /* 0x000fc8000bf05070 */
[----:B------:R-:W-:-:S13]  /*05a0*/  ISETP.NE.AND.EX P0, PT, RZ, UR5, PT, P0 ;  /* 0x00000005ff007c0c */ /* 0x000fda000bf05300 */
[----:B------:R-:W-:Y:S05]  /*05b0*/  @!P0 BRA `(.L_x_6) ;  /* 0x0000000000108947 */ /* 0x000fea0003800000 */
[----:B------:R-:W0:Y:S02]  /*05c0*/  LDC.64 R2, c[0x0][0x588] ;  /* 0x00016200ff027b82 */ /* 0x000e240000000a00 */
[----:B0-----:R-:W2:Y:S02]  /*05d0*/  LDG.E R2, desc[UR12][R2.64] ;  /* 0x0000000c02027981 */ /* 0x001ea4000c1e1900 */
[----:B--2---:R-:W-:Y:S01]  /*05e0*/  R2UR UR16, R2 ;  /* 0x00000000021072ca */ /* 0x004fe200000e0000 */
[----:B------:R-:W-:-:S14]  /*05f0*/  BRA `(.L_x_5) ;  /* 0x0000000000047947 */ /* 0x000fdc0003800000 */
.L_x_6:
[----:B------:R-:W-:-:S05]  /*0600*/  ULDC UR16, c[0x0][0x580] ;  /* 0x0001600000107ab9 */ /* 0x000fca0000000800 */
.L_x_5:
[----:B------:R-:W-:Y:S02]  /*0610*/  ULDC.64 UR4, c[0x0][0x5a0] ;  /* 0x0001680000047ab9 */ /* 0x000fe40000000a00 */
[----:B------:R-:W-:-:S04]  /*0620*/  ISETP.NE.U32.AND P0, PT, RZ, UR4, PT ;  /* 0x00000004ff007c0c */ /* 0x000fc8000bf05070 */
[----:B------:R-:W-:-:S13]  /*0630*/  ISETP.NE.AND.EX P0, PT, RZ, UR5, PT, P0 ;  /* 0x00000005ff007c0c */ /* 0x000fda000bf05300 */
        /* <DEDUP_REMOVED lines=9> */
.L_x_7:
        /* <DEDUP_REMOVED lines=8> */
.L_x_9:
[----:B------:R-:W-:-:S05]  /*0750*/  ULDC UR17, c[0x0][0x584] ;  /* 0x0001610000117ab9 */ /* 0x000fca0000000800 */
.L_x_8:
[----:B------:R-:W-:Y:S01]  /*0760*/  ULDC UR4, c[0x0][0x4c0] ;  /* 0x0001300000047ab9 */ /* 0x000fe20000000800 */
[----:B------:R-:W0:Y:S01]  /*0770*/  S2R R4, SR_CTAID.Y ;  /* 0x0000000000047919 */ /* 0x000e220000002600 */
[----:B------:R-:W-:Y:S01]  /*0780*/  UIADD3 UR4, UR4, 0x7f, URZ ;  /* 0x0000007f04047890 */ /* 0x000fe2000fffe03f */
[----:B------:R-:W-:Y:S01]  /*0790*/  ISETP.NE.AND P0, PT, RZ, UR11, PT ;  /* 0x0000000bff007c0c */ /* 0x000fe2000bf05270 */
[----:B------:R-:W-:Y:S01]  /*07a0*/  ULDC UR23, c[0x0][0x4c4] ;  /* 0x0001310000177ab9 */ /* 0x000fe20000000800 */
[----:B------:R-:W-:Y:S01]  /*07b0*/  ULDC UR52, c[0x0][0x290] ;  /* 0x0000a40000347ab9 */ /* 0x000fe20000000800 */
[----:B------:R-:W-:Y:S01]  /*07c0*/  USHF.R.S32.HI UR5, URZ, 0x1f, UR4 ;  /* 0x0000001f3f057899 */ /* 0x000fe20008011404 */
[----:B------:R-:W-:-:S03]  /*07d0*/  IMAD.U32 R6, RZ, RZ, UR23 ;  /* 0x00000017ff067e24 */ /* 0x000fc6000f8e00ff */
[----:B------:R-:W-:Y:S02]  /*07e0*/  ULEA.HI UR5, UR5, UR4, URZ, 0x7 ;  /* 0x0000000405057291 */ /* 0x000fe4000f8f383f */
[----:B------:R-:W-:Y:S01]  /*07f0*/  IABS R6, R6 ;  /* 0x0000000600067213 */ /* 0x000fe20000000000 */
[----:B------:R-:W-:Y:S01]  /*0800*/  UMOV UR4, URZ ;  /* 0x0000003f00047c82 */ /* 0x000fe20008000000 */
[----:B------:R-:W-:Y:S02]  /*0810*/  USHF.R.S32.HI UR22, URZ, 0x7, UR5 ;  /* 0x000000073f167899 */ /* 0x000fe40008011405 */
[----:B------:R-:W-:-:S04]  /*0820*/  R2UR UR15, R6 ;  /* 0x00000000060f72ca */ /* 0x000fc800000e0000 */
[----:B------:R-:W-:-:S05]  /*0830*/  IMAD.U32 R3, RZ, RZ, UR22 ;  /* 0x00000016ff037e24 */ /* 0x000fca000f8e00ff */
[-C--:B------:R-:W-:Y:S02]  /*0840*/  IABS R0, R3.reuse ;  /* 0x0000000300007213 */ /* 0x080fe40000000000 */
[----:B------:R-:W-:Y:S02]  /*0850*/  IABS R3, R3 ;  /* 0x0000000300037213 */ /* 0x000fe40000000000 */
[----:B------:R-:W-:-:S13]  /*0860*/  R2UR UR10, R0 ;  /* 0x00000000000a72ca */ /* 0x000fda00000e0000 */
[----:B------:R-:W1:Y:S08]  /*0870*/  I2F.RP R0, UR10 ;  /* 0x0000000a00007d06 */ /* 0x000e700008209400 */
[----:B-1----:R-:W1:Y:S02]  /*0880*/  MUFU.RCP R0, R0 ;  /* 0x0000000000007308 */ /* 0x002e640000001000 */
[----:B-1----:R-:W-:Y:S01]  /*0890*/  VIADD R2, R0, 0xffffffe ;  /* 0x0ffffffe00027836 */ /* 0x002fe20000000000 */
[----:B0-----:R-:W-:-:S04]  /*08a0*/  IABS R0, R4 ;  /* 0x0000000400007213 */ /* 0x001fc80000000000 */
[----:B------:R-:W-:Y:S01]  /*08b0*/  R2UR UR8, R0 ;  /* 0x00000000000872ca */ /* 0x000fe200000e0000 */
[----:B------:R-:W0:Y:S08]  /*08c0*/  F2I.FTZ.U32.TRUNC.NTZ R2, R2 ;  /* 0x0000000200027305 */ /* 0x000e30000021f000 */
[----:B------:R-:W1:Y:S01]  /*08d0*/  I2F.RP R0, UR15 ;  /* 0x0000000f00007d06 */ /* 0x000e620008209400 */
[----:B0-----:R-:W-:Y:S01]  /*08e0*/  R2UR UR5, R2 ;  /* 0x00000000020572ca */ /* 0x001fe200000e0000 */
[----:B------:R-:W-:-:S05]  /*08f0*/  IMAD.MOV R2, RZ, RZ, -R3 ;  /* 0x000000ffff027224 */ /* 0x000fca00078e0a03 */
[----:B------:R-:W-:Y:S01]  /*0900*/  R2UR UR9, R2 ;  /* 0x00000000020972ca */ /* 0x000fe200000e0000 */
[----:B-1----:R-:W0:Y:S06]  /*0910*/  MUFU.RCP R0, R0 ;  /* 0x0000000000007308 */ /* 0x002e2c0000001000 */
[----:B------:R-:W-:-:S04]  /*0920*/  UIADD3 UR7, URZ, -UR5, URZ ;  /* 0x800000053f077290 */ /* 0x000fc8000fffe03f */
[----:B------:R-:W-:-:S04]  /*0930*/  UIMAD UR7, UR7, UR10, URZ ;  /* 0x0000000a070772a4 */ /* 0x000fc8000f8e023f */
[----:B------:R-:W-:-:S04]  /*0940*/  UIMAD.WIDE.U32 UR4, UR5, UR7, UR4 ;  /* 0x00000007050472a5 */ /* 0x000fc8000f8e0004 */
[----:B------:R-:W-:Y:S01]  /*0950*/  UIMAD.WIDE.U32 UR4, UR5, UR8, URZ ;  /* 0x00000008050472a5 */ /* 0x000fe2000f8e003f */
[----:B0-----:R-:W-:Y:S02]  /*0960*/  VIADD R2, R0, 0xffffffe ;  /* 0x0ffffffe00027836 */ /* 0x001fe40000000000 */
[----:B------:R-:W0:Y:S01]  /*0970*/  S2UR UR7, SR_CTAID.Y ;  /* 0x00000000000779c3 */ /* 0x000e220000002600 */
[----:B------:R-:W-:-:S03]  /*0980*/  UIMAD UR4, UR5, UR9, UR8 ;  /* 0x00000009050472a4 */ /* 0x000fc6000f8e0208 */
[----:B------:R-:W1:Y:S01]  /*0990*/  F2I.FTZ.U32.TRUNC.NTZ R2, R2 ;  /* 0x0000000200027305 */ /* 0x000e62000021f000 */
[----:B------:R-:W-:-:S11]  /*09a0*/  UISETP.GT.U32.AND UP1, UPT, UR10, UR4, UPT ;  /* 0x000000040a00728c */ /* 0x000fd6000bf24070 */
[----:B------:R-:W-:Y:S02]  /*09b0*/  @!UP1 UIADD3 UR4, UR4, -UR10, URZ ;  /* 0x8000000a04049290 */ /* 0x000fe4000fffe03f */
[----:B------:R-:W-:Y:S02]  /*09c0*/  @!UP1 UIADD3 UR5, UR5, 0x1, URZ ;  /* 0x0000000105059890 */ /* 0x000fe4000fffe03f */
[----:B------:R-:W-:Y:S02]  /*09d0*/  UISETP.GE.U32.AND UP0, UPT, UR4, UR10, UPT ;  /* 0x0000000a0400728c */ /* 0x000fe4000bf06070 */
[----:B0-----:R-:W-:-:S04]  /*09e0*/  ULOP3.LUT UR4, UR7, UR22, URZ, 0x3c, !UPT ;  /* 0x0000001607047292 */ /* 0x001fc8000f8e3c3f */
[----:B------:R-:W-:-:S05]  /*09f0*/  UISETP.GE.AND UP1, UPT, UR4, URZ, UPT ;  /* 0x0000003f0400728c */ /* 0x000fca000bf26270 */
[----:B------:R-:W-:Y:S02]  /*0a00*/  @UP0 UIADD3 UR5, UR5, 0x1, URZ ;  /* 0x0000000105050890 */ /* 0x000fe4000fffe03f */
[----:B------:R-:W-:Y:S01]  /*0a10*/  UISETP.NE.AND UP0, UPT, UR22, URZ, UPT ;  /* 0x0000003f1600728c */ /* 0x000fe2000bf05270 */
[----:B------:R-:W-:-:S04]  /*0a20*/  UMOV UR4, URZ ;  /* 0x0000003f00047c82 */ /* 0x000fc80008000000 */
[----:B------:R-:W-:Y:S01]  /*0a30*/  UMOV UR10, UR5 ;  /* 0x00000005000a7c82 */ /* 0x000fe20008000000 */
[----:B-1----:R-:W-:Y:S01]  /*0a40*/  R2UR UR5, R2 ;  /* 0x00000000020572ca */ /* 0x002fe200000e0000 */
[----:B------:R-:W-:-:S04]  /*0a50*/  @!UP1 UIADD3 UR10, -UR10, URZ, URZ ;  /* 0x0000003f0a0a9290 */ /* 0x000fc8000fffe13f */
[----:B------:R-:W-:Y:S02]  /*0a60*/  @!UP0 ULOP3.LUT UR10, URZ, UR22, URZ, 0x33, !UPT ;  /* 0x000000163f0a8292 */ /* 0x000fe4000f8e333f */
[----:B------:R-:W-:-:S04]  /*0a70*/  UISETP.NE.AND UP0, UPT, UR23, URZ, UPT ;  /* 0x0000003f1700728c */ /* 0x000fc8000bf05270 */
[----:B------:R-:W-:Y:S02]  /*0a80*/  IMAD.U32 R0, RZ, RZ, UR10 ;  /* 0x0000000aff007e24 */ /* 0x000fe4000f8e00ff */
[----:B------:R-:W-:-:S03]  /*0a90*/  UIADD3 UR8, URZ, -UR5, URZ ;  /* 0x800000053f087290 */ /* 0x000fc6000fffe03f */
[----:B------:R-:W-:Y:S01]  /*0aa0*/  IABS R0, R0 ;  /* 0x0000000000007213 */ /* 0x000fe20000000000 */
[----:B------:R-:W-:-:S03]  /*0ab0*/  UIMAD UR8, UR8, UR15, URZ ;  /* 0x0000000f080872a4 */ /* 0x000fc6000f8e023f */
[----:B------:R-:W-:Y:S01]  /*0ac0*/  R2UR UR9, R0 ;  /* 0x00000000000972ca */ /* 0x000fe200000e0000 */
[----:B------:R-:W-:Y:S02]  /*0ad0*/  UIMAD.WIDE.U32 UR4, UR5, UR8, UR4 ;  /* 0x00000008050472a5 */ /* 0x000fe4000f8e0004 */
[----:B------:R-:W-:-:S10]  /*0ae0*/  ULOP3.LUT UR8, UR10, UR23, URZ, 0x3c, !UPT ;  /* 0x000000170a087292 */ /* 0x000fd4000f8e3c3f */
[----:B------:R-:W-:-:S04]  /*0af0*/  UIMAD.WIDE.U32 UR4, UR5, UR9, URZ ;  /* 0x00000009050472a5 */ /* 0x000fc8000f8e003f */
[----:B------:R-:W-:-:S04]  /*0b00*/  UIADD3 UR4, -UR5, URZ, URZ ;  /* 0x0000003f05047290 */ /* 0x000fc8000fffe13f */
[----:B------:R-:W-:-:S04]  /*0b10*/  UIMAD UR4, UR15, UR4, UR9 ;  /* 0x000000040f0472a4 */ /* 0x000fc8000f8e0209 */
[----:B------:R-:W-:-:S11]  /*0b20*/  UISETP.GT.U32.AND UP2, UPT, UR15, UR4, UPT ;  /* 0x000000040f00728c */ /* 0x000fd6000bf44070 */
[----:B------:R-:W-:Y:S02]  /*0b30*/  @!UP2 UIADD3 UR4, UR4, -UR15, URZ ;  /* 0x8000000f0404a290 */ /* 0x000fe4000fffe03f */
[----:B------:R-:W-:Y:S02]  /*0b40*/  @!UP2 UIADD3 UR5, UR5, 0x1, URZ ;  /* 0x000000010505a890 */ /* 0x000fe4000fffe03f */
[----:B------:R-:W-:Y:S02]  /*0b50*/  UISETP.GE.U32.AND UP1, UPT, UR4, UR15, UPT ;  /* 0x0000000f0400728c */ /* 0x000fe4000bf26070 */
[----:B------:R-:W-:Y:S02]  /*0b60*/  UISETP.GE.AND UP2, UPT, UR8, URZ, UPT ;  /* 0x0000003f0800728c */ /* 0x000fe4000bf46270 */
[----:B------:R-:W-:-:S04]  /*0b70*/  UIADD3 UR4, UR52, 0x1f, URZ ;  /* 0x0000001f34047890 */ /* 0x000fc8000fffe03f */
[----:B------:R-:W-:-:S03]  /*0b80*/  USHF.R.S32.HI UR8, URZ, 0x1f, UR4 ;  /* 0x0000001f3f087899 */ /* 0x000fc60008011404 */
[----:B------:R-:W-:Y:S02]  /*0b90*/  @UP1 UIADD3 UR5, UR5, 0x1, URZ ;  /* 0x0000000105051890 */ /* 0x000fe4000fffe03f */
[----:B------:R-:W-:Y:S02]  /*0ba0*/  ULEA.HI UR8, UR8, UR4, URZ, 0x5 ;  /* 0x0000000408087291 */ /* 0x000fe4000f8f283f */
[----:B------:R-:W-:Y:S02]  /*0bb0*/  UIADD3 UR4, -UR10, URZ, URZ ;  /* 0x0000003f0a047290 */ /* 0x000fe4000fffe13f */
[----:B------:R-:W-:Y:S01]  /*0bc0*/  USHF.R.S32.HI UR48, URZ, 0x5, UR8 ;  /* 0x000000053f307899 */ /* 0x000fe20008011408 */
[----:B------:R-:W-:Y:S01]  /*0bd0*/  UMOV UR15, UR5 ;  /* 0x00000005000f7c82 */ /* 0x000fe20008000000 */
[----:B------:R-:W-:Y:S02]  /*0be0*/  UIMAD UR22, UR22, UR4, UR7 ;  /* 0x00000004161672a4 */ /* 0x000fe4000f8e0207 */
[----:B------:R-:W-:-:S02]  /*0bf0*/  @!UP2 UIADD3 UR15, -UR15, URZ, URZ ;  /* 0x0000003f0f0fa290 */ /* 0x000fc4000fffe13f */
[----:B------:R-:W-:-:S04]  /*0c00*/  @!UP0 ULOP3.LUT UR15, URZ, UR23, URZ, 0x33, !UPT ;  /* 0x000000173f0f8292 */ /* 0x000fc8000f8e333f */
[----:B------:R-:W-:-:S04]  /*0c10*/  UIADD3 UR5, -UR15, URZ, URZ ;  /* 0x0000003f0f057290 */ /* 0x000fc8000fffe13f */
[----:B------:R-:W-:Y:S01]  /*0c20*/  UIMAD UR23, UR23, UR5, UR10 ;  /* 0x00000005171772a4 */ /* 0x000fe2000f8e020a */
[----:B------:R-:W-:Y:S11]  /*0c30*/  @!P0 BRA `(.L_x_10) ;  /* 0x0000015c00908947 */ /* 0x000ff60003800000 */
[----:B------:R-:W-:-:S06]  /*0c40*/  UISETP.NE.AND UP0, UPT, UR11, 0x1, UPT ;  /* 0x000000010b00788c */ /* 0x000fcc000bf05270 */
[----:B------:R-:W-:-:S13]  /*0c50*/  PLOP3.LUT P0, PT, PT, PT, UP0, 0x80, 0x0 ;  /* 0x000000000000781c */ /* 0x000fda0003f0f008 */
[----:B------:R-:W-:Y:S05]  /*0c60*/  @P0 EXIT ;  /* 0x000000000000094d */ /* 0x000fea0003800000 */
[----:B------:R0:W-:Y:S01]  /*0c70*/  STL [R1], RZ ;  /* 0x000000ff01007387 */ /* 0x0001e20000100800 */
[----:B------:R-:W-:Y:S01]  /*0c80*/  UISETP.GE.AND UP0, UPT, UR52, 0x1, UPT ;  /* 0x000000013400788c */ /* 0x000fe2000bf06270 */
[----:B------:R-:W-:Y:S01]  /*0c90*/  CS2R R86, SRZ ;  /* 0x0000000000567805 */ /* 0x000fe2000001ff00 */
[----:B------:R-:W-:Y:S01]  /*0ca0*/  UMOV UR4, URZ ;  /* 0x0000003f00047c82 */ /* 0x000fe20008000000 */
[----:B------:R0:W-:Y:S01]  /*0cb0*/  STL [R1+0x4], RZ ;  /* 0x000004ff01007387 */ /* 0x0001e20000100800 */
[----:B------:R-:W-:Y:S02]  /*0cc0*/  CS2R R152, SRZ ;  /* 0x0000000000987805 */ /* 0x000fe4000001ff00 */
[----:B------:R-:W-:Y:S02]  /*0cd0*/  CS2R R154, SRZ ;  /* 0x00000000009a7805 */ /* 0x000fe4000001ff00 */
[----:B------:R-:W-:Y:S01]  /*0ce0*/  PLOP3.LUT P0, PT, PT, PT, UP0, 0x80, 0x0 ;  /* 0x000000000000781c */ /* 0x000fe20003f0f008 */
[----:B------:R0:W-:Y:S01]  /*0cf0*/  STL [R1+0x8], RZ ;  /* 0x000008ff01007387 */ /* 0x0001e20000100800 */
[----:B------:R-:W-:-:S02]  /*0d00*/  CS2R R156, SRZ ;  /* 0x00000000009c7805 */ /* 0x000fc4000001ff00 */
[----:B------:R-:W-:Y:S02]  /*0d10*/  CS2R R158, SRZ ;  /* 0x00000000009e7805 */ /* 0x000fe4000001ff00 */
[----:B------:R-:W-:Y:S01]  /*0d20*/  CS2R R160, SRZ ;  /* 0x0000000000a07805 */ /* 0x000fe2000001ff00 */
[----:B------:R0:W-:Y:S01]  /*0d30*/  STL [R1+0xc], RZ ;  /* 0x00000cff01007387 */ /* 0x0001e20000100800 */
[----:B------:R-:W-:Y:S02]  /*0d40*/  CS2R R162, SRZ ;  /* 0x0000000000a27805 */ /* 0x000fe4000001ff00 */
[----:B------:R-:W-:Y:S02]  /*0d50*/  CS2R R164, SRZ ;  /* 0x0000000000a47805 */ /* 0x000fe4000001ff00 */
[----:B------:R-:W-:Y:S01]  /*0d60*/  CS2R R166, SRZ ;  /* 0x0000000000a67805 */ /* 0x000fe2000001ff00 */
        /* <DEDUP_REMOVED lines=116> */
[----:B------:R0:W-:Y:S04]  /*14b0*/  STL [R1+0x84], RZ ;  /* 0x000084ff01007387 */ /* 0x0001e80000100800 */
        /* <DEDUP_REMOVED lines=29> */
[----:B------:R0:W-:Y:S01]  /*1690*/  STL [R1+0xfc], RZ ;  /* 0x0000fcff01007387 */ /* 0x0001e20000100800 */
[----:B------:R-:W-:Y:S05]  /*16a0*/  @!P0 BRA `(.L_x_11) ;  /* 0x0000000c00f48947 */ /* 0x000fea0003800000 */
[----:B------:R-:W-:-:S04]  /*16b0*/  ULOP3.LUT UR4, UR14, 0x1, URZ, 0xfc, !UPT ;  /* 0x000000010e047892 */ /* 0x000fc8000f8efc3f */
[----:B------:R-:W-:-:S06]  /*16c0*/  UISETP.NE.AND UP0, UPT, UR4, 0x3, UPT ;  /* 0x000000030400788c */ /* 0x000fcc000bf05270 */
[----:B------:R-:W-:-:S13]  /*16d0*/  PLOP3.LUT P1, PT, PT, PT, UP0, 0x80, 0x0 ;  /* 0x000000000000781c */ /* 0x000fda0003f2f008 */
[----:B------:R-:W-:Y:S05]  /*16e0*/  @!P1 BRA `(.L_x_12) ;  /* 0x0000000000049947 */ /* 0x000fea0003800000 */
[----:B------:R-:W-:Y:S01]  /*16f0*/  BPT.TRAP 0x1 ;  /* 0x000000040000795c */ /* 0x000fe20000300000 */
.L_x_12:
[----:B------:R-:W1:Y:S01]  /*1700*/  S2UR UR5, SR_CgaCtaId ;  /* 0x00000000000579c3 */ /* 0x000e620000008800 */
[----:B------:R-:W-:Y:S01]  /*1710*/  SHF.L.U32 R0, RZ, 0x1f, RZ ;  /* 0x0000001fff007819 */ /* 0x000fe200000006ff */
[----:B------:R-:W-:Y:S02]  /*1720*/  UMOV UR4, 0x400 ;  /* 0x0000040000047882 */ /* 0x000fe40000000000 */
[----:B-1----:R-:W-:-:S12]  /*1730*/  ULEA UR6, UR5, UR4, 0x18 ;  /* 0x0000000405067291 */ /* 0x002fd8000f8ec03f */
.L_x_13:
[----:B-1----:R-:W-:-:S04]  /*1740*/  IMAD.U32 R3, RZ, RZ, UR6 ;  /* 0x00000006ff037e24 */ /* 0x002fc8000f8e00ff */
[----:B------:R1:W2:Y:S03]  /*1750*/  SYNCS.PHASECHK.TRANS64.TRYWAIT P1, [R3+URZ+0x36000], R0 ;  /* 0x03600000030075a7 */ /* 0x0002a6000802017f */
[----:B--2---:R-:W-:Y:S05]  /*1760*/  @!P1 NANOSLEEP.SYNCS 0x989680 ;  /* 0x009896800000995d */ /* 0x004fea0003900000 */
[----:B------:R-:W2:Y:S02]  /*1770*/  @!P1 SYNCS.PHASECHK.TRANS64 P1, [R3+URZ+0x36000], R0 ;  /* 0x03600000030095a7 */ /* 0x000ea4000802007f */
[----:B--2---:R-:W-:Y:S05]  /*1780*/  @!P1 BRA `(.L_x_13) ;  /* 0xfffffffc00ec9947 */ /* 0x004fea000383ffff */
[----:B------:R-:W-:Y:S01]  /*1790*/  UIADD3 UR4, UR6, 0x24000, URZ ;  /* 0x0002400006047890 */ /* 0x000fe2000fffe03f */
[----:B------:R-:W-:Y:S01]  /*17a0*/  WARPGROUP.ARRIVE ;  /* 0x00000000000079c5 */ /* 0x000fe20000000000 */
[----:B------:R-:W-:Y:S02]  /*17b0*/  UMOV UR7, 0x40000040 ;  /* 0x4000004000077882 */ /* 0x000fe40000000000 */
[----:B------:R-:W-:Y:S02]  /*17c0*/  USHF.R.U32.HI UR5, URZ, 0x4, UR4 ;  /* 0x000000043f057899 */ /* 0x000fe40008011604 */
[----:B------:R-:W-:Y:S02]  /*17d0*/  USHF.R.U32.HI UR4, URZ, 0x4, UR6 ;  /* 0x000000043f047899 */ /* 0x000fe40008011606 */
[----:B------:R-:W-:Y:S02]  /*17e0*/  ULOP3.LUT UR5, UR5, 0x3fff, URZ, 0xc0, !UPT ;  /* 0x00003fff05057892 */ /* 0x000fe4000f8ec03f */
[----:B------:R-:W-:-:S02]  /*17f0*/  ULOP3.LUT UR8, UR4, 0x3fff, URZ, 0xc0, !UPT ;  /* 0x00003fff04087892 */ /* 0x000fc4000f8ec03f */
[----:B------:R-:W-:-:S03]  /*1800*/  ULOP3.LUT UR9, UR5, 0x1000000, URZ, 0xfc, !UPT ;  /* 0x0100000005097892 */ /* 0x000fc6000f8efc3f */
[----:B------:R-:W-:Y:S02]  /*1810*/  UMOV UR5, 0x40000040 ;  /* 0x4000004000057882 */ /* 0x000fe40000000000 */
[----:B------:R-:W-:Y:S02]  /*1820*/  UMOV UR4, UR8 ;  /* 0x0000000800047c82 */ /* 0x000fe40008000000 */
[----:B------:R-:W-:Y:S02]  /*1830*/  UMOV UR6, UR9 ;  /* 0x0000000900067c82 */ /* 0x000fe40008000000 */
[----:B------:R-:W-:Y:S01]  /*1840*/  HGMMA.64x128x16.F32 R68, gdesc[UR4].tnspA.tnspB, RZ, !UPT, gsb0 ;  /* 0x61e00000044479f0 */ /* 0x000fe2000c0008ff */
[----:B------:R-:W-:Y:S01]  /*1850*/  UIADD3 UR4, UR8, 0x100, URZ ;  /* 0x0000010008047890 */ /* 0x000fe2000fffe03f */
[----:B------:R-:W-:Y:S01]  /*1860*/  UMOV UR5, 0x40000040 ;  /* 0x4000004000057882 */ /* 0x000fe20000000000 */
[----:B------:R-:W-:Y:S02]  /*1870*/  WARPGROUP.DEPBAR.LE gsb0, 0x0 ;  /* 0x00008000000079c5 */ /* 0x000fe40000010000 */
[----:B------:R-:W-:Y:S01]  /*1880*/  WARPGROUP.ARRIVE ;  /* 0x00000000000079c5 */ /* 0x000fe20000000000 */
[----:B------:R-:W-:-:S02]  /*1890*/  IMAD.MOV.U32 R45, RZ, RZ, R88 ;  /* 0x000000ffff2d7224 */ /* 0x000fc400078e0058 */
[----:B------:R-:W-:Y:S02]  /*18a0*/  IMAD.MOV.U32 R44, RZ, RZ, R89 ;  /* 0x000000ffff2c7224 */ /* 0x000fe400078e0059 */
[----:B------:R-:W-:Y:S02]  /*18b0*/  IMAD.MOV.U32 R43, RZ, RZ, R90 ;  /* 0x000000ffff2b7224 */ /* 0x000fe400078e005a */
[----:B------:R-:W-:Y:S01]  /*18c0*/  HGMMA.64x128x16.F32 R152, gdesc[UR4].tnspA.tnspB, RZ, !UPT, gsb0 ;  /* 0x61e00000049879f0 */ /* 0x000fe2000c0008ff */
[----:B------:R-:W-:Y:S01]  /*18d0*/  UIADD3 UR4, UR8, 0x200, URZ ;  /* 0x0000020008047890 */ /* 0x000fe2000fffe03f */
[----:B------:R-:W-:Y:S01]  /*18e0*/  IMAD.MOV.U32 R42, RZ, RZ, R91 ;  /* 0x000000ffff2a7224 */ /* 0x000fe200078e005b */
[----:B------:R-:W-:Y:S01]  /*18f0*/  UMOV UR5, 0x40000040 ;  /* 0x4000004000057882 */ /* 0x000fe20000000000 */
[----:B------:R-:W-:Y:S02]  /*1900*/  IMAD.MOV.U32 R41, RZ, RZ, R92 ;  /* 0x000000ffff297224 */ /* 0x000fe400078e005c */
[----:B------:R-:W-:-:S02]  /*1910*/  IMAD.MOV.U32 R40, RZ, RZ, R93 ;  /* 0x000000ffff287224 */ /* 0x000fc400078e005d */
[----:B------:R-:W-:Y:S02]  /*1920*/  IMAD.MOV.U32 R39, RZ, RZ, R94 ;  /* 0x000000ffff277224 */ /* 0x000fe400078e005e */
[----:B------:R-:W-:Y:S02]  /*1930*/  IMAD.MOV.U32 R38, RZ, RZ, R95 ;  /* 0x000000ffff267224 */ /* 0x000fe400078e005f */
[----:B------:R-:W-:Y:S02]  /*1940*/  IMAD.MOV.U32 R37, RZ, RZ, R96 ;  /* 0x000000ffff257224 */ /* 0x000fe400078e0060 */
[----:B------:R-:W-:Y:S02]  /*1950*/  IMAD.MOV.U32 R36, RZ, RZ, R97 ;  /* 0x000000ffff247224 */ /* 0x000fe400078e0061 */
        /* <DEDUP_REMOVED lines=31> */
[----:B-1----:R-:W-:-:S02]  /*1b50*/  IMAD.MOV.U32 R3, RZ, RZ, R129 ;  /* 0x000000ffff037224 */ /* 0x002fc400078e0081 */
        /* <DEDUP_REMOVED lines=26> */
[----:B------:R-:W-:Y:S01]  /*1d00*/  IMAD.MOV.U32 R220, RZ, RZ, R33 ;  /* 0x000000ffffdc7224 */ /* 0x000fe200078e0021 */
[----:B------:R-:W-:Y:S02]  /*1d10*/  WARPGROUP.DEPBAR.LE gsb0, 0x0 ;  /* 0x00008000000079c5 */ /* 0x000fe40000010000 */
[----:B------:R-:W-:Y:S01]  /*1d20*/  WARPGROUP.ARRIVE ;  /* 0x00000000000079c5 */ /* 0x000fe20000000000 */
[----:B------:R1:W-:Y:S01]  /*1d30*/  STL.64 [R1+0x168], R214 ;  /* 0x000168d601007387 */ /* 0x0003e20000100a00 */
[----:B------:R-:W-:Y:S02]  /*1d40*/  IMAD.MOV.U32 R221, RZ, RZ, R32 ;  /* 0x000000ffffdd7224 */ /* 0x000fe400078e0020 */
[----:B------:R-:W-:Y:S01]  /*1d50*/  IMAD.MOV.U32 R222, RZ, RZ, R31 ;  /* 0x000000ffffde7224 */ /* 0x000fe200078e001f */
[----:B------:R2:W-:Y:S01]  /*1d60*/  STL.64 [R1+0x160], R212 ;  /* 0x000160d401007387 */ /* 0x0005e20000100a00 */
[----:B------:R-:W-:Y:S01]  /*1d70*/  HGMMA.64x128x16.F32 R88, gdesc[UR4].tnspA.tnspB, RZ, !UPT, gsb0 ;  /* 0x61e00000045879f0 */ /* 0x000fe2000c0008ff */
[----:B------:R-:W-:Y:S01]  /*1d80*/  UIADD3 UR4, UR8, 0x300, URZ ;  /* 0x0000030008047890 */ /* 0x000fe2000fffe03f */
[----:B------:R-:W-:Y:S01]  /*1d90*/  IMAD.MOV.U32 R223, RZ, RZ, R30 ;  /* 0x000000ffffdf7224 */ /* 0x000fe200078e001e */
[----:B------:R3:W-:Y:S01]  /*1da0*/  STL.64 [R1+0x158], R210 ;  /* 0x000158d201007387 */ /* 0x0007e20000100a00 */
[----:B------:R-:W-:Y:S01]  /*1db0*/  IMAD.MOV.U32 R224, RZ, RZ, R29 ;  /* 0x000000ffffe07224 */ /* 0x000fe200078e001d */
[----:B------:R-:W-:Y:S01]  /*1dc0*/  UMOV UR5, 0x40000040 ;  /* 0x4000004000057882 */ /* 0x000fe20000000000 */
[----:B------:R-:W-:Y:S01]  /*1dd0*/  IMAD.MOV.U32 R225, RZ, RZ, R28 ;  /* 0x000000ffffe17224 */ /* 0x000fe200078e001c */
[----:B------:R4:W-:Y:S01]  /*1de0*/  STL.64 [R1+0x150], R208 ;  /* 0x000150d001007387 */ /* 0x0009e20000100a00 */
[----:B-1----:R-:W-:-:S02]  /*1df0*/  IMAD.MOV.U32 R214, RZ, RZ, R39 ;  /* 0x000000ffffd67224 */ /* 0x002fc400078e0027 */
[----:B------:R-:W-:Y:S01]  /*1e00*/  IMAD.MOV.U32 R215, RZ, RZ, R38 ;  /* 0x000000ffffd77224 */ /* 0x000fe200078e0026 */
[----:B------:R1:W-:Y:S01]  /*1e10*/  STL.64 [R1+0x148], R206 ;  /* 0x000148ce01007387 */ /* 0x0003e20000100a00 */
[----:B--2---:R-:W-:Y:S02]  /*1e20*/  IMAD.MOV.U32 R212, RZ, RZ, R41 ;  /* 0x000000ffffd47224 */ /* 0x004fe400078e0029 */
[----:B------:R-:W-:Y:S01]  /*1e30*/  IMAD.MOV.U32 R213, RZ, RZ, R40 ;  /* 0x000000ffffd57224 */ /* 0x000fe200078e0028 */
[----:B------:R2:W-:Y:S01]  /*1e40*/  STL.64 [R1+0x140], R204 ;  /* 0x000140cc01007387 */ /* 0x0005e20000100a00 */
[----:B---3--:R-:W-:Y:S02]  /*1e50*/  IMAD.MOV.U32 R210, RZ, RZ, R43 ;  /* 0x000000ffffd27224 */ /* 0x008fe400078e002b */
[----:B------:R-:W-:Y:S01]  /*1e60*/  IMAD.MOV.U32 R211, RZ, RZ, R42 ;  /* 0x000000ffffd37224 */ /* 0x000fe200078e002a */
[----:B------:R3:W-:Y:S01]  /*1e70*/  STL.64 [R1+0x138], R202 ;  /* 0x000138ca01007387 */ /* 0x0007e20000100a00 */
[----:B----4-:R-:W-:-:S02]  /*1e80*/  IMAD.MOV.U32 R208, RZ, RZ, R45 ;  /* 0x000000ffffd07224 */ /* 0x010fc400078e002d */
[----:B------:R-:W-:Y:S01]  /*1e90*/  IMAD.MOV.U32 R209, RZ, RZ, R44 ;  /* 0x000000ffffd17224 */ /* 0x000fe200078e002c */
[----:B------:R4:W-:Y:S01]  /*1ea0*/  STL.64 [R1+0x130], R200 ;  /* 0x000130c801007387 */ /* 0x0009e20000100a00 */
[----:B-1----:R-:W-:Y:S02]  /*1eb0*/  IMAD.MOV.U32 R206, RZ, RZ, R47 ;  /* 0x000000ffffce7224 */ /* 0x002fe400078e002f */
[----:B------:R-:W-:Y:S01]  /*1ec0*/  IMAD.MOV.U32 R207, RZ, RZ, R46 ;  /* 0x000000ffffcf7224 */ /* 0x000fe200078e002e */
[----:B------:R1:W-:Y:S01]  /*1ed0*/  STL.64 [R1+0x128], R198 ;  /* 0x000128c601007387 */ /* 0x0003e20000100a00 */
[----:B--2---:R-:W-:Y:S02]  /*1ee0*/  IMAD.MOV.U32 R204, RZ, RZ, R49 ;  /* 0x000000ffffcc7224 */ /* 0x004fe400078e0031 */
[----:B------:R-:W-:Y:S01]  /*1ef0*/  IMAD.MOV.U32 R205, RZ, RZ, R48 ;  /* 0x000000ffffcd7224 */ /* 0x000fe200078e0030 */
[----:B------:R2:W-:Y:S01]  /*1f00*/  STL.64 [R1+0x120], R196 ;  /* 0x000120c401007387 */ /* 0x0005e20000100a00 */
[----:B---3--:R-:W-:-:S02]  /*1f10*/  IMAD.MOV.U32 R202, RZ, RZ, R51 ;  /* 0x000000ffffca7224 */ /* 0x008fc400078e0033 */
[----:B------:R-:W-:Y:S01]  /*1f20*/  IMAD.MOV.U32 R203, RZ, RZ, R50 ;  /* 0x000000ffffcb7224 */ /* 0x000fe200078e0032 */
[----:B------:R3:W-:Y:S01]  /*1f30*/  STL.64 [R1+0x118], R194 ;  /* 0x000118c201007387 */ /* 0x0007e20000100a00 */
[----:B----4-:R-:W-:Y:S02]  /*1f40*/  IMAD.MOV.U32 R200, RZ, RZ, R53 ;  /* 0x000000ffffc87224 */ /* 0x010fe400078e0035 */
[----:B------:R-:W-:Y:S01]  /*1f50*/  IMAD.MOV.U32 R201, RZ, RZ, R52 ;  /* 0x000000ffffc97224 */ /* 0x000fe200078e0034 */
[----:B------:R4:W-:Y:S01]  /*1f60*/  STL.64 [R1+0x110], R192 ;  /* 0x000110c001007387 */ /* 0x0009e20000100a00 */
[----:B-1----:R-:W-:Y:S02]  /*1f70*/  IMAD.MOV.U32 R198, RZ, RZ, R55 ;  /* 0x000000ffffc67224 */ /* 0x002fe400078e0037 */
[----:B------:R-:W-:Y:S01]  /*1f80*/  IMAD.MOV.U32 R199, RZ, RZ, R54 ;  /* 0x000000ffffc77224 */ /* 0x000fe200078e0036 */
[----:B------:R1:W-:Y:S01]  /*1f90*/  STL.64 [R1+0x108], R190 ;  /* 0x000108be01007387 */ /* 0x0003e20000100a00 */
[----:B--2---:R-:W-:-:S02]  /*1fa0*/  IMAD.MOV.U32 R196, RZ, RZ, R57 ;  /* 0x000000ffffc47224 */ /* 0x004fc400078e0039 */
[----:B------:R-:W-:Y:S01]  /*1fb0*/  IMAD.MOV.U32 R197, RZ, RZ, R56 ;  /* 0x000000ffffc57224 */ /* 0x000fe200078e0038 */
[----:B------:R2:W-:Y:S01]  /*1fc0*/  STL.64 [R1+0x100], R188 ;  /* 0x000100bc01007387 */ /* 0x0005e20000100a00 */
[----:B---3--:R-:W-:Y:S02]  /*1fd0*/  IMAD.MOV.U32 R194, RZ, RZ, R59 ;  /* 0x000000ffffc27224 */ /* 0x008fe400078e003b */
[----:B------:R-:W-:Y:S02]  /*1fe0*/  IMAD.MOV.U32 R195, RZ, RZ, R58 ;  /* 0x000000ffffc37224 */ /* 0x000fe400078e003a */
[----:B----4-:R-:W-:Y:S02]  /*1ff0*/  IMAD.MOV.U32 R192, RZ, RZ, R61 ;  /* 0x000000ffffc07224 */ /* 0x010fe400078e003d */
[----:B------:R-:W-:Y:S02]  /*2000*/  IMAD.MOV.U32 R193, RZ, RZ, R60 ;  /* 0x000000ffffc17224 */ /* 0x000fe400078e003c */
[----:B-1----:R-:W-:-:S02]  /*2010*/  IMAD.MOV.U32 R190, RZ, RZ, R63 ;  /* 0x000000ffffbe7224 */ /* 0x002fc400078e003f */
[----:B------:R-:W-:Y:S02]  /*2020*/  IMAD.MOV.U32 R191, RZ, RZ, R62 ;  /* 0x000000ffffbf7224 */ /* 0x000fe400078e003e */
[----:B--2---:R-:W-:Y:S02]  /*2030*/  IMAD.MOV.U32 R188, RZ, RZ, R65 ;  /* 0x000000ffffbc7224 */ /* 0x004fe400078e0041 */
        /* <DEDUP_REMOVED lines=26> */
[----:B------:R-:W-:Y:S01]  /*21e0*/  IMAD.MOV.U32 R251, RZ, RZ, R0 ;  /* 0x000000fffffb7224 */ /* 0x000fe200078e0000 */
[----:B------:R-:W-:Y:S02]  /*21f0*/  WARPGROUP.DEPBAR.LE gsb0, 0x0 ;  /* 0x00008000000079c5 */ /* 0x000fe40000010000 */
[----:B------:R-:W-:-:S06]  /*2200*/  WARPGROUP.ARRIVE ;  /* 0x00000000000079c5 */ /* 0x000fcc0000000000 */
[----:B------:R-:W-:Y:S01]  /*2210*/  HGMMA.64x128x16.F32 R24, gdesc[UR4].tnspA.tnspB, RZ, !UPT, gsb0 ;  /* 0x61e00000041879f0 */ /* 0x000fe2000c0008ff */
[----:B------:R-:W-:Y:S02]  /*2220*/  UIADD3 UR4, UR8, 0x80, URZ ;  /* 0x0000008008047890 */ /* 0x000fe4000fffe03f */
[----:B------:R-:W-:Y:S01]  /*2230*/  UIADD3 UR6, UR9, 0x80, URZ ;  /* 0x0000008009067890 */ /* 0x000fe2000fffe03f */
[----:B------:R-:W-:Y:S01]  /*2240*/  UMOV UR5, 0x40000040 ;  /* 0x4000004000057882 */ /* 0x000fe20000000000 */
[----:B------:R-:W-:Y:S01]  /*2250*/  UMOV UR7, 0x40000040 ;  /* 0x4000004000077882 */ /* 0x000fe20000000000 */
[----:B------:R-:W-:Y:S02]  /*2260*/  WARPGROUP.DEPBAR.LE gsb0, 0x0 ;  /* 0x00008000000079c5 */ /* 0x000fe40000010000 */
[----:B------:R-:W-:-:S06]  /*2270*/  WARPGROUP.ARRIVE ;  /* 0x00000000000079c5 */ /* 0x000fcc0000000000 */
[----:B------:R-:W-:Y:S03]  /*2280*/  HGMMA.64x128x16.F32 R188, gdesc[UR4].tnspA.tnspB, R188, gsb0 ;  /* 0x61e0000004bc79f0 */ /* 0x000fe600080008bc */
[----:B------:R-:W-:Y:S02]  /*2290*/  WARPGROUP.DEPBAR.LE gsb0, 0x0 ;  /* 0x00008000000079c5 */ /* 0x000fe40000010000 */
[----:B------:R-:W-:Y:S04]  /*22a0*/  STL.64 [R1], R188 ;  /* 0x000000bc01007387 */ /* 0x000fe80000100a00 */
[----:B------:R-:W-:Y:S04]  /*22b0*/  STL.64 [R1+0x8], R190 ;  /* 0x000008be01007387 */ /* 0x000fe80000100a00 */
        /* <DEDUP_REMOVED lines=11> */
[----:B------:R1:W-:Y:S04]  /*2370*/  STL.64 [R1+0x68], R214 ;  /* 0x000068d601007387 */ /* 0x0003e80000100a00 */
        /* <DEDUP_REMOVED lines=18> */
[----:B-1----:R-:W3:Y:S04]  /*24a0*/  LDL.LU.64 R214, [R1+0x168] ;  /* 0x0001680001d67983 */ /* 0x002ee80000300a00 */
[----:B------:R-:W3:Y:S04]  /*24b0*/  LDL.LU.64 R212, [R1+0x160] ;  /* 0x0001600001d47983 */ /* 0x000ee80000300a00 */
        /* <DEDUP_REMOVED lines=11> */
[----:B------:R-:W3:Y:S01]  /*2570*/  LDL.LU.64 R188, [R1+0x100] ;  /* 0x0001000001bc7983 */ /* 0x000ee20000300a00 */
[----:B------:R-:W-:Y:S01]  /*2580*/  UIADD3 UR4, UR8, 0x180, URZ ;  /* 0x0000018008047890 */ /* 0x000fe2000fffe03f */
[----:B------:R-:W-:Y:S01]  /*2590*/  UMOV UR5, 0x40000040 ;  /* 0x4000004000057882 */ /* 0x000fe20000000000 */
[----:B---3--:R-:W-:-:S07]  /*25a0*/  WARPGROUP.ARRIVE ;  /* 0x00000000000079c5 */ /* 0x008fce0000000000 */
[----:B------:R-:W-:Y:S01]  /*25b0*/  HGMMA.64x128x16.F32 R152, gdesc[UR4].tnspA.tnspB, R152, gsb0 ;  /* 0x61e00000049879f0 */ /* 0x000fe20008000898 */
[----:B------:R-:W-:Y:S01]  /*25c0*/  UIADD3 UR4, UR8, 0x280, URZ ;  /* 0x0000028008047890 */ /* 0x000fe2000fffe03f */
[----:B------:R-:W-:Y:S01]  /*25d0*/  UMOV UR5, 0x40000040 ;  /* 0x4000004000057882 */ /* 0x000fe20000000000 */
[----:B------:R-:W-:Y:S02]  /*25e0*/  WARPGROUP.DEPBAR.LE gsb0, 0x0 ;  /* 0x00008000000079c5 */ /* 0x000fe40000010000 */
[----:B------:R-:W-:-:S07]  /*25f0*/  WARPGROUP.ARRIVE ;  /* 0x00000000000079c5 */ /* 0x000fce0000000000 */
[----:B------:R-:W-:Y:S01]  /*2600*/  HGMMA.64x128x16.F32 R88, gdesc[UR4].tnspA.tnspB, R88, gsb0 ;  /* 0x61e00000045879f0 */ /* 0x000fe20008000858 */
[----:B------:R-:W-:Y:S01]  /*2610*/  UIADD3 UR4, UR8, 0x380, URZ ;  /* 0x0000038008047890 */ /* 0x000fe2000fffe03f */
[----:B------:R-:W-:Y:S01]  /*2620*/  UMOV UR5, 0x40000040 ;  /* 0x4000004000057882 */ /* 0x000fe20000000000 */
[----:B------:R-:W-:Y:S02]  /*2630*/  WARPGROUP.DEPBAR.LE gsb0, 0x0 ;  /* 0x00008000000079c5 */ /* 0x000fe40000010000 */
[----:B------:R-:W-:-:S07]  /*2640*/  WARPGROUP.ARRIVE ;  /* 0x00000000000079c5 */ /* 0x000fce0000000000 */
[----:B------:R-:W-:Y:S01]  /*2650*/  HGMMA.64x128x16.F32 R24, gdesc[UR4].tnspA.tnspB, R24, gsb0 ;  /* 0x61e00000041879f0 */ /* 0x000fe20008000818 */
[----:B--2---:R-:W-:Y:S02]  /*2660*/  UMOV UR4, 0x1 ;  /* 0x0000000100047882 */ /* 0x004fe40000000000 */
[----:B------:R-:W-:-:S03]  /*2670*/  WARPGROUP.DEPBAR.LE gsb0, 0x0 ;  /* 0x00008000000079c5 */ /* 0x000fc60000010000 */
.L_x_11:
[----:B------:R-:W-:-:S04]  /*2680*/  UISETP.LT.AND UP0, UPT, UR48, 0x1, UPT ;  /* 0x000000013000788c */ /* 0x000fc8000bf01270 */
[----:B------:R-:W-:-:S04]  /*2690*/  USEL UR5, UR48, 0x1, UP0 ;  /* 0x0000000130057887 */ /* 0x000fc80008000000 */
[----:B------:R-:W-:-:S04]  /*26a0*/  UIADD3 UR48, -UR5, UR48, URZ ;  /* 0x0000003005307290 */ /* 0x000fc8000fffe13f */
[----:B------:R-:W-:-:S06]  /*26b0*/  UISETP.GE.AND UP0, UPT, UR48, 0x1, UPT ;  /* 0x000000013000788c */ /* 0x000fcc000bf06270 */
[----:B------:R-:W-:-:S13]  /*26c0*/  PLOP3.LUT P1, PT, PT, PT, UP0, 0x80, 0x0 ;  /* 0x000000000000781c */ /* 0x000fda0003f2f008 */
[----:B------:R-:W-:Y:S05]  /*26d0*/  @!P1 BRA `(.L_x_14) ;  /* 0x0000001400989947 */ /* 0x000fea0003800000 */
[----:B------:R-:W-:Y:S01]  /*26e0*/  IMAD.MOV.U32 R4, RZ, RZ, RZ ;  /* 0x000000ffff047224 */ /* 0x000fe200078e00ff */
[----:B------:R-:W-:Y:S01]  /*26f0*/  ULOP3.LUT UR19, UR14, 0x1, URZ, 0xfc, !UPT ;  /* 0x000000010e137892 */ /* 0x000fe2000f8efc3f */
[----:B------:R-:W-:Y:S01]  /*2700*/  IMAD.U32 R3, RZ, RZ, UR48 ;  /* 0x00000030ff037e24 */ /* 0x000fe2000f8e00ff */
[----:B------:R-:W-:Y:S01]  /*2710*/  UISETP.NE.U32.AND UP0, UPT, UR4, URZ, UPT ;  /* 0x0000003f0400728c */ /* 0x000fe2000bf05070 */
[----:B------:R-:W-:-:S10]  /*2720*/  UMOV UR5, URZ ;  /* 0x0000003f00057c82 */ /* 0x000fd40008000000 */
.L_x_19:
[----:B------:R-:W-:-:S06]  /*2730*/  UISETP.NE.AND UP1, UPT, UR19, 0x3, UPT ;  /* 0x000000031300788c */ /* 0x000fcc000bf25270 */
[----:B------:R-:W-:-:S13]  /*2740*/  PLOP3.LUT P2, PT, PT, PT, UP1, 0x80, 0x0 ;  /* 0x000000000000781c */ /* 0x000fda0003f4f018 */
[----:B------:R-:W-:Y:S05]  /*2750*/  @!P2 BRA `(.L_x_15) ;  /* 0x000000000004a947 */ /* 0x000fea0003800000 */
[----:B------:R-:W-:Y:S01]  /*2760*/  BPT.TRAP 0x1 ;  /* 0x000000040000795c */ /* 0x000fe20000300000 */
.L_x_15:
[----:B------:R-:W1:Y:S01]  /*2770*/  S2UR UR7, SR_CgaCtaId ;  /* 0x00000000000779c3 */ /* 0x000e620000008800 */
[----:B------:R-:W-:Y:S01]  /*2780*/  UMOV UR6, 0x400 ;  /* 0x0000040000067882 */ /* 0x000fe20000000000 */
[----:B------:R-:W-:Y:S01]  /*2790*/  SHF.L.U32 R2, R4, 0x1f, RZ ;  /* 0x0000001f04027819 */ /* 0x000fe200000006ff */
[----:B-1----:R-:W-:-:S04]  /*27a0*/  ULEA UR6, UR7, UR6, 0x18 ;  /* 0x0000000607067291 */ /* 0x002fc8000f8ec03f */
[----:B------:R-:W-:-:S12]  /*27b0*/  ULEA UR7, UR4, UR6, 0x3 ;  /* 0x0000000604077291 */ /* 0x000fd8000f8e183f */
.L_x_16:
[----:B-1----:R-:W-:-:S04]  /*27c0*/  IMAD.U32 R0, RZ, RZ, UR7 ;  /* 0x00000007ff007e24 */ /* 0x002fc8000f8e00ff */
[----:B------:R1:W2:Y:S03]  /*27d0*/  SYNCS.PHASECHK.TRANS64.TRYWAIT P1, [R0+URZ+0x36000], R2 ;  /* 0x03600002000075a7 */ /* 0x0002a6000802017f */
[----:B--2---:R-:W-:Y:S05]  /*27e0*/  @!P1 NANOSLEEP.SYNCS 0x989680 ;  /* 0x009896800000995d */ /* 0x004fea0003900000 */
[----:B------:R-:W2:Y:S02]  /*27f0*/  @!P1 SYNCS.PHASECHK.TRANS64 P1, [R0+URZ+0x36000], R2 ;  /* 0x03600002000095a7 */ /* 0x000ea4000802007f */
[----:B--2---:R-:W-:Y:S05]  /*2800*/  @!P1 BRA `(.L_x_16) ;  /* 0xfffffffc00ec9947 */ /* 0x004fea000383ffff */
        /* <DEDUP_REMOVED lines=32> */
[----:B--2---:R-:W2:Y:S04]  /*2a10*/  LDL.LU.64 R24, [R1] ;  /* 0x0000000001187983 */ /* 0x004ea80000300a00 */
[----:B------:R-:W2:Y:S04]  /*2a20*/  LDL.LU.64 R26, [R1+0x8] ;  /* 0x00000800011a7983 */ /* 0x000ea80000300a00 */
        /* <DEDUP_REMOVED lines=29> */
[----:B------:R-:W2:Y:S01]  /*2c00*/  LDL.LU.64 R86, [R1+0xf8] ;  /* 0x0000f80001567983 */ /* 0x000ea20000300a00 */
[----:B------:R-:W-:Y:S01]  /*2c10*/  UIADD3 UR7, UR6, 0x24000, URZ ;  /* 0x0002400006077890 */ /* 0x000fe2000fffe03f */
[----:B------:R-:W-:Y:S01]  /*2c20*/  UMOV UR9, 0x40000040 ;  /* 0x4000004000097882 */ /* 0x000fe20000000000 */
[----:B------:R-:W-:-:S02]  /*2c30*/  UMOV UR11, 0x40000040 ;  /* 0x40000040000b7882 */ /* 0x000fc40000000000 */
[----:B------:R-:W-:Y:S02]  /*2c40*/  USHF.R.U32.HI UR8, URZ, 0x4, UR7 ;  /* 0x000000043f087899 */ /* 0x000fe40008011607 */
[----:B------:R-:W-:Y:S02]  /*2c50*/  USHF.R.U32.HI UR7, URZ, 0x4, UR6 ;  /* 0x000000043f077899 */ /* 0x000fe40008011606 */
[----:B------:R-:W-:Y:S02]  /*2c60*/  ULOP3.LUT UR8, UR8, 0x3fff, URZ, 0xc0, !UPT ;  /* 0x00003fff08087892 */ /* 0x000fe4000f8ec03f */
[----:B------:R-:W-:Y:S02]  /*2c70*/  ULOP3.LUT UR7, UR7, 0x3fff, URZ, 0xc0, !UPT ;  /* 0x00003fff07077892 */ /* 0x000fe4000f8ec03f */
[----:B------:R-:W-:Y:S02]  /*2c80*/  ULOP3.LUT UR8, UR8, 0x1000000, URZ, 0xfc, !UPT ;  /* 0x0100000008087892 */ /* 0x000fe4000f8efc3f */
[----:B------:R-:W-:-:S02]  /*2c90*/  ULEA UR7, UR4, UR7, 0xa ;  /* 0x0000000704077291 */ /* 0x000fc4000f8e503f */
[----:B------:R-:W-:-:S05]  /*2ca0*/  ULEA UR18, UR4, UR8, 0x9 ;  /* 0x0000000804127291 */ /* 0x000fca000f8e483f */
[----:B------:R-:W-:Y:S02]  /*2cb0*/  UMOV UR8, UR7 ;  /* 0x0000000700087c82 */ /* 0x000fe40008000000 */
[----:B------:R-:W-:Y:S01]  /*2cc0*/  UMOV UR10, UR18 ;  /* 0x00000012000a7c82 */ /* 0x000fe20008000000 */
[----:B--2---:R-:W-:-:S06]  /*2cd0*/  WARPGROUP.ARRIVE ;  /* 0x00000000000079c5 */ /* 0x004fcc0000000000 */
[----:B------:R-:W-:Y:S01]  /*2ce0*/  HGMMA.64x128x16.F32 R24, gdesc[UR8].tnspA.tnspB, R24, UP0, gsb0 ;  /* 0x61e00000081879f0 */ /* 0x000fe2000b800818 */
[----:B------:R-:W-:Y:S01]  /*2cf0*/  UIADD3 UR8, UR7, 0x100, URZ ;  /* 0x0000010007087890 */ /* 0x000fe2000fffe03f */
[----:B------:R-:W-:Y:S01]  /*2d00*/  UMOV UR9, 0x40000040 ;  /* 0x4000004000097882 */ /* 0x000fe20000000000 */
[----:B------:R-:W-:Y:S02]  /*2d10*/  WARPGROUP.DEPBAR.LE gsb0, 0x0 ;  /* 0x00008000000079c5 */ /* 0x000fe40000010000 */
[----:B------:R-:W-:Y:S01]  /*2d20*/  STL.64 [R1], R24 ;  /* 0x0000001801007387 */ /* 0x000fe20000100a00 */
[----:B-1----:R-:W-:Y:S02]  /*2d30*/  IMAD.MOV.U32 R2, RZ, RZ, R86 ;  /* 0x000000ffff027224 */ /* 0x002fe400078e0056 */
[----:B------:R-:W-:Y:S01]  /*2d40*/  IMAD.MOV.U32 R0, RZ, RZ, R87 ;  /* 0x000000ffff007224 */ /* 0x000fe200078e0057 */
[----:B------:R-:W-:Y:S01]  /*2d50*/  STL.64 [R1+0x8], R26 ;  /* 0x0000081a01007387 */ /* 0x000fe20000100a00 */
[----:B------:R-:W-:-:S02]  /*2d60*/  IMAD.MOV.U32 R7, RZ, RZ, R84 ;  /* 0x000000ffff077224 */ /* 0x000fc400078e0054 */
[----:B------:R-:W-:Y:S01]  /*2d70*/  IMAD.MOV.U32 R6, RZ, RZ, R85 ;  /* 0x000000ffff067224 */ /* 0x000fe200078e0055 */
[----:B------:R-:W-:Y:S01]  /*2d80*/  STL.64 [R1+0x10], R28 ;  /* 0x0000101c01007387 */ /* 0x000fe20000100a00 */
[----:B------:R-:W-:Y:S02]  /*2d90*/  IMAD.MOV.U32 R9, RZ, RZ, R82 ;  /* 0x000000ffff097224 */ /* 0x000fe400078e0052 */
[----:B------:R-:W-:Y:S01]  /*2da0*/  IMAD.MOV.U32 R8, RZ, RZ, R83 ;  /* 0x000000ffff087224 */ /* 0x000fe200078e0053 */
[----:B------:R1:W-:Y:S01]  /*2db0*/  STL [R1+0x18], R30 ;  /* 0x0000181e01007387 */ /* 0x0003e20000100800 */
[----:B------:R-:W-:Y:S02]  /*2dc0*/  IMAD.MOV.U32 R11, RZ, RZ, R80 ;  /* 0x000000ffff0b7224 */ /* 0x000fe400078e0050 */
[----:B------:R-:W-:Y:S01]  /*2dd0*/  IMAD.MOV.U32 R10, RZ, RZ, R81 ;  /* 0x000000ffff0a7224 */ /* 0x000fe200078e0051 */
[----:B------:R-:W2:Y:S01]  /*2de0*/  LDL.LU.64 R86, [R1+0x268] ;  /* 0x0002680001567983 */ /* 0x000ea20000300a00 */
[----:B------:R-:W-:-:S02]  /*2df0*/  IMAD.MOV.U32 R13, RZ, RZ, R78 ;  /* 0x000000ffff0d7224 */ /* 0x000fc400078e004e */
[----:B------:R-:W-:Y:S01]  /*2e00*/  IMAD.MOV.U32 R12, RZ, RZ, R79 ;  /* 0x000000ffff0c7224 */ /* 0x000fe200078e004f */
[----:B------:R-:W2:Y:S01]  /*2e10*/  LDL.LU.64 R84, [R1+0x260] ;  /* 0x0002600001547983 */ /* 0x000ea20000300a00 */
[----:B------:R-:W-:Y:S02]  /*2e20*/  IMAD.MOV.U32 R15, RZ, RZ, R76 ;  /* 0x000000ffff0f7224 */ /* 0x000fe400078e004c */
[----:B------:R-:W-:Y:S01]  /*2e30*/  IMAD.MOV.U32 R14, RZ, RZ, R77 ;  /* 0x000000ffff0e7224 */ /* 0x000fe200078e004d */
[----:B------:R-:W2:Y:S01]  /*2e40*/  LDL.LU.64 R82, [R1+0x258] ;  /* 0x0002580001527983 */ /* 0x000ea20000300a00 */
        /* <DEDUP_REMOVED lines=18> */
[----:B------:R-:W-:Y:S01]  /*2f70*/  IMAD.MOV.U32 R226, RZ, RZ, R62 ;  /* 0x000000ffffe27224 */ /* 0x000fe200078e003e */
[----:B------:R-:W-:Y:S01]  /*2f80*/  WARPGROUP.ARRIVE ;  /* 0x00000000000079c5 */ /* 0x000fe20000000000 */
[----:B------:R-:W-:Y:S01]  /*2f90*/  IMAD.MOV.U32 R227, RZ, RZ, R63 ;  /* 0x000000ffffe37224 */ /* 0x000fe200078e003f */
[----:B------:R-:W2:Y:S01]  /*2fa0*/  LDL.LU.64 R68, [R1+0x220] ;  /* 0x0002200001447983 */ /* 0x000ea20000300a00 */
[----:B------:R-:W-:-:S02]  /*2fb0*/  IMAD.MOV.U32 R224, RZ, RZ, R60 ;  /* 0x000000ffffe07224 */ /* 0x000fc400078e003c */
[----:B------:R-:W-:Y:S01]  /*2fc0*/  IMAD.MOV.U32 R225, RZ, RZ, R61 ;  /* 0x000000ffffe17224 */ /* 0x000fe200078e003d */
[----:B------:R-:W2:Y:S01]  /*2fd0*/  LDL.LU.64 R66, [R1+0x218] ;  /* 0x0002180001427983 */ /* 0x000ea20000300a00 */
[----:B------:R-:W-:Y:S01]  /*2fe0*/  IMAD.MOV.U32 R222, RZ, RZ, R58 ;  /* 0x000000ffffde7224 */ /* 0x000fe200078e003a */
[----:B------:R-:W-:Y:S01]  /*2ff0*/  HGMMA.64x128x16.F32 R152, gdesc[UR8].tnspA.tnspB, R152, UP0, gsb0 ;  /* 0x61e00000089879f0 */ /* 0x000fe2000b800898 */
        /* <DEDUP_REMOVED lines=41> */
[----:B------:R-:W-:-:S03]  /*3290*/  IMAD.MOV.U32 R252, RZ, RZ, R31 ;  /* 0x000000fffffc7224 */ /* 0x000fc600078e001f */
[----:B------:R-:W2:Y:S04]  /*32a0*/  LDL.LU.64 R36, [R1+0x1a0] ;  /* 0x0001a00001247983 */ /* 0x000ea80000300a00 */
[----:B------:R-:W2:Y:S04]  /*32b0*/  LDL.LU.64 R34, [R1+0x198] ;  /* 0x0001980001227983 */ /* 0x000ea80000300a00 */
[----:B------:R-:W2:Y:S04]  /*32c0*/  LDL.LU.64 R32, [R1+0x190] ;  /* 0x0001900001207983 */ /* 0x000ea80000300a00 */
[----:B-1----:R-:W2:Y:S04]  /*32d0*/  LDL.LU.64 R30, [R1+0x188] ;  /* 0x00018800011e7983 */ /* 0x002ea80000300a00 */
[----:B------:R-:W2:Y:S04]  /*32e0*/  LDL.LU.64 R28, [R1+0x180] ;  /* 0x00018000011c7983 */ /* 0x000ea80000300a00 */
[----:B------:R-:W2:Y:S04]  /*32f0*/  LDL.LU.64 R26, [R1+0x178] ;  /* 0x00017800011a7983 */ /* 0x000ea80000300a00 */
[----:B------:R-:W2:Y:S01]  /*3300*/  LDL.LU.64 R24, [R1+0x170] ;  /* 0x0001700001187983 */ /* 0x000ea20000300a00 */
[----:B------:R-:W-:-:S03]  /*3310*/  WARPGROUP.DEPBAR.LE gsb0, 0x0 ;  /* 0x00008000000079c5 */ /* 0x000fc60000010000 */
        /* <DEDUP_REMOVED lines=14> */
[----:B-1----:R-:W3:Y:S04]  /*3400*/  LDL.LU R188, [R1] ;  /* 0x0000000001bc7983 */ /* 0x002ee80000300800 */
[----:B------:R-:W3:Y:S04]  /*3410*/  LDL.LU R189, [R1+0x4] ;  /* 0x0000040001bd7983 */ /* 0x000ee80000300800 */
[----:B------:R-:W3:Y:S04]  /*3420*/  LDL.LU R190, [R1+0x8] ;  /* 0x0000080001be7983 */ /* 0x000ee80000300800 */
[----:B------:R-:W3:Y:S04]  /*3430*/  LDL.LU R191, [R1+0xc] ;  /* 0x00000c0001bf7983 */ /* 0x000ee80000300800 */
[----:B------:R-:W3:Y:S04]  /*3440*/  LDL.LU R192, [R1+0x10] ;  /* 0x0000100001c07983 */ /* 0x000ee80000300800 */
[----:B------:R-:W3:Y:S04]  /*3450*/  LDL.LU R193, [R1+0x14] ;  /* 0x0000140001c17983 */ /* 0x000ee80000300800 */
[----:B------:R-:W3:Y:S01]  /*3460*/  LDL.LU R194, [R1+0x18] ;  /* 0x0000180001c27983 */ /* 0x000ee20000300800 */
[----:B------:R-:W-:Y:S01]  /*3470*/  UIADD3 UR8, UR7, 0x200, URZ ;  /* 0x0000020007087890 */ /* 0x000fe2000fffe03f */
[----:B------:R-:W-:Y:S01]  /*3480*/  WARPGROUP.ARRIVE ;  /* 0x00000000000079c5 */ /* 0x000fe20000000000 */
[----:B------:R-:W-:-:S07]  /*3490*/  UMOV UR9, 0x40000040 ;  /* 0x4000004000097882 */ /* 0x000fce0000000000 */
[----:B------:R-:W-:Y:S01]  /*34a0*/  HGMMA.64x128x16.F32 R88, gdesc[UR8].tnspA.tnspB, R88, UP0, gsb0 ;  /* 0x61e00000085879f0 */ /* 0x000fe2000b800858 */
[----:B------:R-:W-:Y:S01]  /*34b0*/  UIADD3 UR8, UR7, 0x300, URZ ;  /* 0x0000030007087890 */ /* 0x000fe2000fffe03f */
[----:B------:R-:W-:Y:S01]  /*34c0*/  UMOV UR9, 0x40000040 ;  /* 0x4000004000097882 */ /* 0x000fe20000000000 */
        /* <DEDUP_REMOVED lines=10> */
[----:B------:R-:W-:Y:S01]  /*3570*/  IMAD.MOV.U32 R206, RZ, RZ, R241 ;  /* 0x000000ffffce7224 */ /* 0x000fe200078e00f1 */
[----:B------:R-:W-:-:S02]  /*3580*/  WARPGROUP.DEPBAR.LE gsb0, 0x0 ;  /* 0x00008000000079c5 */ /* 0x000fc40000010000 */
[----:B--2---:R-:W-:-:S06]  /*3590*/  WARPGROUP.ARRIVE ;  /* 0x00000000000079c5 */ /* 0x004fcc0000000000 */
[----:B------:R-:W-:Y:S01]  /*35a0*/  HGMMA.64x128x16.F32 R24, gdesc[UR8].tnspA.tnspB, R24, UP0, gsb0 ;  /* 0x61e00000081879f0 */ /* 0x000fe2000b800818 */
        /* <DEDUP_REMOVED lines=30> */
[----:B------:R-:W-:-:S02]  /*3790*/  UIADD3 UR8, UR7, 0x80, URZ ;  /* 0x0000008007087890 */ /* 0x000fc4000fffe03f */
[----:B------:R-:W-:Y:S01]  /*37a0*/  UIADD3 UR10, UR18, 0x80, URZ ;  /* 0x00000080120a7890 */ /* 0x000fe2000fffe03f */
[----:B------:R-:W-:Y:S01]  /*37b0*/  UMOV UR9, 0x40000040 ;  /* 0x4000004000097882 */ /* 0x000fe20000000000 */
[----:B------:R-:W-:Y:S01]  /*37c0*/  UMOV UR11, 0x40000040 ;  /* 0x40000040000b7882 */ /* 0x000fe20000000000 */
[----:B------:R-:W-:Y:S02]  /*37d0*/  WARPGROUP.DEPBAR.LE gsb0, 0x0 ;  /* 0x00008000000079c5 */ /* 0x000fe40000010000 */
[----:B---3--:R-:W-:-:S06]  /*37e0*/  WARPGROUP.ARRIVE ;  /* 0x00000000000079c5 */ /* 0x008fcc0000000000 */
        /* <DEDUP_REMOVED lines=61> */
[----:B------:R-:W-:Y:S03]  /*3bc0*/  HGMMA.64x128x16.F32 R24, gdesc[UR8].tnspA.tnspB, R24, gsb0 ;  /* 0x61e00000081879f0 */ /* 0x000fe60008000818 */
[----:B------:R-:W-:Y:S02]  /*3bd0*/  WARPGROUP.DEPBAR.LE gsb0, 0x0 ;  /* 0x00008000000079c5 */ /* 0x000fe40000010000 */
[----:B--2---:R-:W-:Y:S05]  /*3be0*/  @!P2 BRA `(.L_x_17) ;  /* 0x000000000004a947 */ /* 0x004fea0003800000 */
[----:B------:R-:W-:Y:S01]  /*3bf0*/  BPT.TRAP 0x1 ;  /* 0x000000040000795c */ /* 0x000fe20000300000 */
.L_x_17:
[----:B------:R-:W-:Y:S02]  /*3c00*/  UISETP.GT.U32.AND UP0, UPT, UR14, 0x1, UPT ;  /* 0x000000010e00788c */ /* 0x000fe4000bf04070 */
[----:B------:R-:W-:-:S04]  /*3c10*/  ULEA UR6, UR5, UR6, 0x3 ;  /* 0x0000000605067291 */ /* 0x000fc8000f8e183f */
[----:B------:R-:W-:Y:S01]  /*3c20*/  UIADD3 UR6, UR6, 0x36048, URZ ;  /* 0x0003604806067890 */ /* 0x000fe2000fffe03f */
[----:B------:R-:W-:-:S03]  /*3c30*/  PLOP3.LUT P1, PT, PT, PT, UP0, 0x80, 0x0 ;  /* 0x000000000000781c */ /* 0x000fc60003f2f008 */
[----:B------:R-:W-:-:S09]  /*3c40*/  UPRMT UR6, URZ, 0x654, UR6 ;  /* 0x000006543f067896 */ /* 0x000fd20008000006 */
[----:B------:R-:W-:Y:S01]  /*3c50*/  SYNCS.ARRIVE.TRANS64.RED.A1T0 RZ, [UR6], RZ ;  /* 0x000000ffffff79a7 */ /* 0x000fe20008100406 */
[----:B------:R-:W-:Y:S05]  /*3c60*/  @P1 BRA `(.L_x_18) ;  /* 0x0000000000041947 */ /* 0x000fea0003800000 */
[----:B------:R-:W-:Y:S01]  /*3c70*/  BPT.TRAP 0x1 ;  /* 0x000000040000795c */ /* 0x000fe20000300000 */
.L_x_18:
[----:B------:R-:W-:Y:S01]  /*3c80*/  UIADD3 UR4, UR4, 0x1, URZ ;  /* 0x0000000104047890 */ /* 0x000fe2000fffe03f */
[C---:B------:R-:W-:Y:S01]  /*3c90*/  ISETP.GT.AND P1, PT, R3.reuse, 0x1, PT ;  /* 0x000000010300780c */ /* 0x040fe20003f24270 */
[----:B------:R-:W-:Y:S01]  /*3ca0*/  UIADD3 UR5, UR5, 0x1, URZ ;  /* 0x0000000105057890 */ /* 0x000fe2000fffe03f */
[----:B------:R-:W-:Y:S01]  /*3cb0*/  VIADD R3, R3, 0xffffffff ;  /* 0xffffffff03037836 */ /* 0x000fe20000000000 */
[----:B------:R-:W-:Y:S02]  /*3cc0*/  UISETP.NE.AND UP0, UPT, UR4, 0x9, UPT ;  /* 0x000000090400788c */ /* 0x000fe4000bf05270 */
[----:B------:R-:W-:Y:S02]  /*3cd0*/  UISETP.NE.AND UP1, UPT, UR5, 0x9, UPT ;  /* 0x000000090500788c */ /* 0x000fe4000bf25270 */
[----:B------:R-:W-:Y:S02]  /*3ce0*/  USEL UR6, URZ, 0x1, UP0 ;  /* 0x000000013f067887 */ /* 0x000fe40008000000 */
[----:B------:R-:W-:-:S02]  /*3cf0*/  USEL UR4, UR4, URZ, UP0 ;  /* 0x0000003f04047287 */ /* 0x000fc40008000000 */
[----:B------:R-:W-:Y:S02]  /*3d00*/  USEL UR5, UR5, URZ, UP1 ;  /* 0x0000003f05057287 */ /* 0x000fe40008800000 */
[----:B------:R-:W-:Y:S01]  /*3d10*/  UPLOP3.LUT UP0, UPT, UPT, UPT, UPT, 0x80, 0x0 ;  /* 0x000000000000789c */ /* 0x000fe20003f0f070 */
[----:B------:R-:W-:Y:S01]  /*3d20*/  LOP3.LUT R4, R4, UR6, RZ, 0x3c, !PT ;  /* 0x0000000604047c12 */ /* 0x000fe2000f8e3cff */
[----:B------:R-:W-:Y:S09]  /*3d30*/  @P1 BRA `(.L_x_19) ;  /* 0xffffffe8007c1947 */ /* 0x000ff2000383ffff */
.L_x_14:
[----:B------:R-:W-:Y:S05]  /*3d40*/  @!P0 BRA `(.L_x_20) ;  /* 0x00000000004c8947 */ /* 0x000fea0003800000 */
[----:B------:R-:W-:-:S04]  /*3d50*/  ULOP3.LUT UR4, UR14, 0x1, URZ, 0xfc, !UPT ;  /* 0x000000010e047892 */ /* 0x000fc8000f8efc3f */
[----:B------:R-:W-:-:S06]  /*3d60*/  UISETP.NE.AND UP0, UPT, UR4, 0x3, UPT ;  /* 0x000000030400788c */ /* 0x000fcc000bf05270 */
[----:B------:R-:W-:-:S13]  /*3d70*/  PLOP3.LUT P0, PT, PT, PT, UP0, 0x80, 0x0 ;  /* 0x000000000000781c */ /* 0x000fda0003f0f008 */
[----:B------:R-:W-:Y:S05]  /*3d80*/  @!P0 BRA `(.L_x_21) ;  /* 0x0000000000048947 */ /* 0x000fea0003800000 */
[----:B------:R-:W-:Y:S01]  /*3d90*/  BPT.TRAP 0x1 ;  /* 0x000000040000795c */ /* 0x000fe20000300000 */
.L_x_21:
[----:B------:R-:W1:Y:S01]  /*3da0*/  S2UR UR6, SR_CgaCtaId ;  /* 0x00000000000679c3 */ /* 0x000e620000008800 */
[----:B------:R-:W-:Y:S02]  /*3db0*/  UIMAD.WIDE.U32 UR4, UR48, 0x38e38e39, URZ ;  /* 0x38e38e39300478a5 */ /* 0x000fe4000f8e003f */
[----:B------:R-:W-:Y:S02]  /*3dc0*/  UISETP.GT.U32.AND UP0, UPT, UR14, 0x1, UPT ;  /* 0x000000010e00788c */ /* 0x000fe4000bf04070 */
[----:B------:R-:W-:-:S03]  /*3dd0*/  USHF.R.U32.HI UR4, URZ, 0x1, UR5 ;  /* 0x000000013f047899 */ /* 0x000fc60008011605 */
[----:B------:R-:W-:Y:S01]  /*3de0*/  UMOV UR5, 0x400 ;  /* 0x0000040000057882 */ /* 0x000fe20000000000 */
[----:B------:R-:W-:Y:S01]  /*3df0*/  UIMAD UR4, UR4, -0x9, UR48 ;  /* 0xfffffff7040478a4 */ /* 0x000fe2000f8e0230 */
[----:B------:R-:W-:Y:S01]  /*3e00*/  PLOP3.LUT P0, PT, PT, PT, UP0, 0x80, 0x0 ;  /* 0x000000000000781c */ /* 0x000fe20003f0f008 */
[----:B-1----:R-:W-:-:S04]  /*3e10*/  ULEA UR5, UR6, UR5, 0x18 ;  /* 0x0000000506057291 */ /* 0x002fc8000f8ec03f */
[----:B------:R-:W-:-:S04]  /*3e20*/  ULEA UR4, UR4, UR5, 0x3 ;  /* 0x0000000504047291 */ /* 0x000fc8000f8e183f */
[----:B------:R-:W-:-:S04]  /*3e30*/  UIADD3 UR4, UR4, 0x36048, URZ ;  /* 0x0003604804047890 */ /* 0x000fc8000fffe03f */
[----:B------:R-:W-:-:S09]  /*3e40*/  UPRMT UR4, URZ, 0x654, UR4 ;  /* 0x000006543f047896 */ /* 0x000fd20008000004 */
[----:B------:R-:W-:Y:S01]  /*3e50*/  SYNCS.ARRIVE.TRANS64.RED.A1T0 RZ, [UR4], RZ ;  /* 0x000000ffffff79a7 */ /* 0x000fe20008100404 */
[----:B------:R-:W-:Y:S05]  /*3e60*/  @P0 BRA `(.L_x_20) ;  /* 0x0000000000040947 */ /* 0x000fea0003800000 */
[----:B------:R-:W-:Y:S01]  /*3e70*/  BPT.TRAP 0x1 ;  /* 0x000000040000795c */ /* 0x000fe20000300000 */
.L_x_20:
[----:B------:R-:W-:Y:S01]  /*3e80*/  SHF.R.S32.HI R4, RZ, 0x1f, R5 ;  /* 0x0000001fff047819 */ /* 0x000fe20000011405 */
[----:B------:R-:W1:Y:S01]  /*3e90*/  S2R R7, SR_CTAID.X ;  /* 0x0000000000077919 */ /* 0x000e620000002500 */
[----:B------:R-:W-:Y:S02]  /*3ea0*/  USHF.L.U32 UR11, UR22, 0x7, URZ ;  /* 0x00000007160b7899 */ /* 0x000fe4000800063f */
[-C--:B------:R-:W-:Y:S01]  /*3eb0*/  LEA.HI R0, R4, R5.reuse, RZ, 0x2 ;  /* 0x0000000504007211 */ /* 0x080fe200078f10ff */
[----:B------:R-:W-:Y:S01]  /*3ec0*/  ULDC.64 UR18, c[0x0][0x5d0] ;  /* 0x0001740000127ab9 */ /* 0x000fe20000000a00 */
[----:B------:R-:W-:Y:S02]  /*3ed0*/  USHF.R.S32.HI UR20, URZ, 0x1f, UR11 ;  /* 0x0000001f3f147899 */ /* 0x000fe4000801140b */
[----:B------:R-:W-:Y:S01]  /*3ee0*/  LOP3.LUT R12, R0, 0xfffffffc, RZ, 0xc0, !PT ;  /* 0xfffffffc000c7812 */ /* 0x000fe200078ec0ff */
[----:B------:R-:W-:Y:S01]  /*3ef0*/  USHF.R.S32.HI UR10, URZ, 0x1f, UR15 ;  /* 0x0000001f3f0a7899 */ /* 0x000fe2000801140f */
[--C-:B------:R-:W-:Y:S01]  /*3f00*/  SHF.R.S32.HI R2, RZ, 0x2, R0.reuse ;  /* 0x00000002ff027819 */ /* 0x100fe20000011400 */
[----:B------:R-:W-:Y:S01]  /*3f10*/  ULDC.64 UR4, c[0x0][0x5e0] ;  /* 0x0001780000047ab9 */ /* 0x000fe20000000a00 */
[----:B------:R-:W-:Y:S01]  /*3f20*/  SHF.R.S32.HI R3, RZ, 0x1f, R0 ;  /* 0x0000001fff037819 */ /* 0x000fe20000011400 */
[----:B------:R-:W-:Y:S01]  /*3f30*/  IMAD.IADD R12, R5, 0x1, -R12 ;  /* 0x00000001050c7824 */ /* 0x000fe200078e0a0c */
[----:B------:R-:W-:Y:S01]  /*3f40*/  LEA.HI R0, R4, R5, RZ, 0x5 ;  /* 0x0000000504007211 */ /* 0x000fe200078f28ff */
[----:B------:R-:W-:Y:S01]  /*3f50*/  USHF.R.S32.HI UR8, URZ, 0x1f, UR23 ;  /* 0x0000001f3f087899 */ /* 0x000fe20008011417 */
[----:B------:R-:W2:Y:S01]  /*3f60*/  LDC.64 R4, c[0x0][0x280] ;  /* 0x0000a000ff047b82 */ /* 0x000ea20000000a00 */
[----:B------:R-:W-:-:S02]  /*3f70*/  LEA.HI R3, R3, R2, RZ, 0x3 ;  /* 0x0000000203037211 */ /* 0x000fc400078f18ff */
[----:B------:R-:W-:Y:S02]  /*3f80*/  SHF.R.S32.HI R0, RZ, 0x5, R0 ;  /* 0x00000005ff007819 */ /* 0x000fe40000011400 */
[----:B------:R-:W-:-:S05]  /*3f90*/  LOP3.LUT R3, R3, 0xfffffff8, RZ, 0xc0, !PT ;  /* 0xfffffff803037812 */ /* 0x000fca00078ec0ff */
[----:B------:R-:W-:-:S05]  /*3fa0*/  IMAD.IADD R2, R2, 0x1, -R3 ;  /* 0x0000000102027824 */ /* 0x000fca00078e0a03 */
[----:B------:R-:W-:-:S03]  /*3fb0*/  SHF.R.S32.HI R3, RZ, 0x1f, R2 ;  /* 0x0000001fff037819 */ /* 0x000fc60000011402 */
[----:B------:R-:W-:Y:S01]  /*3fc0*/  IMAD.WIDE R14, R0, 0x10, R2 ;  /* 0x00000010000e7825 */ /* 0x000fe200078e0202 */
[----:B--2---:R-:W-:-:S03]  /*3fd0*/  ISETP.LE.AND P0, PT, R5, UR11, PT ;  /* 0x0000000b05007c0c */ /* 0x004fc6000bf03270 */
[C---:B------:R-:W-:Y:S02]  /*3fe0*/  IMAD R5, R12.reuse, -0x2, R5 ;  /* 0xfffffffe0c057824 */ /* 0x040fe400078e0205 */
[C---:B-1----:R-:W-:Y:S02]  /*3ff0*/  IMAD.SHL.U32 R3, R7.reuse, 0x100, RZ ;  /* 0x0000010007037824 */ /* 0x042fe400078e00ff */
[----:B------:R-:W-:Y:S02]  /*4000*/  IMAD.SHL.U32 R12, R12, 0x2, RZ ;  /* 0x000000020c0c7824 */ /* 0x000fe400078e00ff */
[----:B------:R-:W-:Y:S01]  /*4010*/  IMAD.WIDE R14, R7, 0x100, R14 ;  /* 0x00000100070e7825 */ /* 0x000fe200078e020e */
[----:B------:R-:W-:Y:S02]  /*4020*/  ISETP.GE.OR P0, PT, R3, R4, P0 ;  /* 0x000000040300720c */ /* 0x000fe40000706670 */
[----:B------:R-:W-:Y:S01]  /*4030*/  SHF.R.S32.HI R13, RZ, 0x1f, R12 ;  /* 0x0000001fff0d7819 */ /* 0x000fe2000001140c */
[----:B------:R-:W-:-:S05]  /*4040*/  IMAD R0, R0, -0x10, -R3 ;  /* 0xfffffff000007824 */ /* 0x000fca00078e0a03 */
[----:B------:R-:W-:Y:S01]  /*4050*/  IADD3 R0, R0, R4, -R2 ;  /* 0x0000000400007210 */ /* 0x000fe20007ffe802 */
[----:B------:R-:W-:-:S04]  /*4060*/  IMAD.WIDE.U32 R2, R14, UR18, R12 ;  /* 0x000000120e027c25 */ /* 0x000fc8000f8e000c */
[----:B------:R-:W-:Y:S01]  /*4070*/  IMAD R4, R15, UR18, RZ ;  /* 0x000000120f047c24 */ /* 0x000fe2000f8e02ff */
[----:B------:R-:W-:-:S03]  /*4080*/  IADD3 R2, P1, R2, UR11, RZ ;  /* 0x0000000b02027c10 */ /* 0x000fc6000ff3e0ff */
[----:B------:R-:W-:-:S05]  /*4090*/  IMAD R4, R14, UR19, R4 ;  /* 0x000000130e047c24 */ /* 0x000fca000f8e0204 */
[----:B------:R-:W-:Y:S01]  /*40a0*/  IADD3.X R3, R3, UR20, R4, P1, !PT ;  /* 0x0000001403037c10 */ /* 0x000fe20008ffe404 */
[----:B------:R-:W-:Y:S01]  /*40b0*/  IMAD.U32 R4, RZ, RZ, UR4 ;  /* 0x00000004ff047e24 */ /* 0x000fe2000f8e00ff */
[----:B------:R-:W-:-:S03]  /*40c0*/  UIMAD UR4, UR10, UR4, URZ ;  /* 0x000000040a0472a4 */ /* 0x000fc6000f8e023f */
[----:B------:R-:W-:Y:S01]  /*40d0*/  IMAD.WIDE.U32 R2, R4, UR15, R2 ;  /* 0x0000000f04027c25 */ /* 0x000fe2000f8e0002 */
[----:B------:R-:W-:-:S03]  /*40e0*/  UIMAD UR4, UR15, UR5, UR4 ;  /* 0x000000050f0472a4 */ /* 0x000fc6000f8e0204 */
[----:B------:R-:W-:-:S03]  /*40f0*/  IMAD.MOV.U32 R6, RZ, RZ, R2 ;  /* 0x000000ffff067224 */ /* 0x000fc600078e0002 */
[----:B------:R-:W-:Y:S01]  /*4100*/  VIADD R7, R3, UR4 ;  /* 0x0000000403077c36 */ /* 0x000fe20008000000 */
[----:B------:R-:W-:Y:S02]  /*4110*/  ULDC.64 UR4, c[0x0][0x5d8] ;  /* 0x0001760000047ab9 */ /* 0x000fe40000000a00 */
[----:B------:R-:W-:-:S04]  /*4120*/  IMAD.U32 R2, RZ, RZ, UR4 ;  /* 0x00000004ff027e24 */ /* 0x000fc8000f8e00ff */
[----:B------:R-:W-:Y:S01]  /*4130*/  IMAD.WIDE.U32 R6, R2, UR23, R6 ;  /* 0x0000001702067c25 */ /* 0x000fe2000f8e0006 */
[----:B------:R-:W-:Y:S06]  /*4140*/  @P0 EXIT ;  /* 0x000000000000094d */ /* 0x000fec0003800000 */
[----:B------:R-:W-:Y:S01]  /*4150*/  ULDC.64 UR6, c[0x0][0x288] ;  /* 0x0000a20000067ab9 */ /* 0x000fe20000000a00 */
[----:B------:R-:W-:Y:S02]  /*4160*/  UIMAD UR4, UR8, UR4, URZ ;  /* 0x00000004080472a4 */ /* 0x000fe4000f8e023f */
[----:B------:R-:W-:Y:S02]  /*4170*/  UISETP.GE.AND UP0, UPT, UR23, UR6, UPT ;  /* 0x000000061700728c */ /* 0x000fe4000bf06270 */
[----:B------:R-:W-:Y:S02]  /*4180*/  UIMAD UR5, UR23, UR5, UR4 ;  /* 0x00000005170572a4 */ /* 0x000fe4000f8e0204 */
[----:B------:R-:W-:-:S03]  /*4190*/  UISETP.GE.OR UP0, UPT, UR15, UR7, UP0 ;  /* 0x000000070f00728c */ /* 0x000fc60008706670 */
[----:B------:R-:W-:Y:S02]  /*41a0*/  ULDC.64 UR6, c[0x0][0x5b8] ;  /* 0x00016e0000067ab9 */ /* 0x000fe40000000a00 */
[----:B------:R-:W-:Y:S01]  /*41b0*/  UIMAD UR4, UR8, UR6, URZ ;  /* 0x00000006080472a4 */ /* 0x000fe2000f8e023f */
[----:B------:R-:W-:-:S13]  /*41c0*/  PLOP3.LUT P0, PT, PT, PT, UP0, 0x80, 0x0 ;  /* 0x000000000000781c */ /* 0x000fda0003f0f008 */
[----:B------:R-:W-:Y:S05]  /*41d0*/  @P0 EXIT ;  /* 0x000000000000094d */ /* 0x000fea0003800000 */
[----:B------:R-:W-:Y:S01]  /*41e0*/  FSETP.NEU.AND P1, PT, RZ, UR17, PT ;  /* 0x00000011ff007c0b */ /* 0x000fe2000bf2d000 */
[----:B------:R-:W-:Y:S01]  /*41f0*/  VIADD R3, R5, -UR11 ;  /* 0x8000000b05037c36 */ /* 0x000fe20008000000 */
[----:B------:R-:W-:Y:S01]  /*4200*/  UIMAD UR4, UR23, UR7, UR4 ;  /* 0x00000007170472a4 */ /* 0x000fe2000f8e0204 */
[----:B------:R-:W-:Y:S01]  /*4210*/  VIADD R2, R7, UR5 ;  /* 0x0000000507027c36 */ /* 0x000fe20008000000 */
[----:B------:R-:W-:Y:S02]  /*4220*/  USHF.L.U64.HI UR21, UR18, 0x6, UR19 ;  /* 0x0000000612157899 */ /* 0x000fe40008010213 */
[----:B------:R-:W-:Y:S01]  /*4230*/  ISETP.GT.AND P5, PT, R3, RZ, PT ;  /* 0x000000ff0300720c */ /* 0x000fe20003fa4270 */
[----:B------:R-:W-:Y:S02]  /*4240*/  USHF.L.U32 UR14, UR18, 0x6, URZ ;  /* 0x00000006120e7899 */ /* 0x000fe4000800063f */
[----:B------:R-:W-:Y:S01]  /*4250*/  USHF.L.U64.HI UR9, UR18, 0x3, UR19 ;  /* 0x0000000312097899 */ /* 0x000fe20008010213 */
[----:B------:R-:W-:Y:S01]  /*4260*/  ISETP.GT.AND P0, PT, R0, RZ, P5 ;  /* 0x000000ff0000720c */ /* 0x000fe20002f04270 */
[----:B------:R-:W-:-:S02]  /*4270*/  USHF.L.U32 UR8, UR18, 0x3, URZ ;  /* 0x0000000312087899 */ /* 0x000fc4000800063f */
[----:B------:R-:W-:Y:S10]  /*4280*/  @!P1 BRA `(.L_x_22) ;  /* 0x000000cc00b49947 */ /* 0x000ff40003800000 */
[----:B------:R-:W-:Y:S01]  /*4290*/  ULDC.64 UR24, c[0x0][0x5c8] ;  /* 0x0001720000187ab9 */ /* 0x000fe20000000a00 */
[----:B------:R-:W-:Y:S01]  /*42a0*/  ULDC.64 UR28, c[0x0][0x5b0] ;  /* 0x00016c00001c7ab9 */ /* 0x000fe20000000a00 */
[C---:B------:R-:W-:Y:S01]  /*42b0*/  LEA R4, P1, R6.reuse, UR24, 0x1 ;  /* 0x0000001806047c11 */ /* 0x040fe2000f8208ff */
[----:B------:R-:W-:Y:S01]  /*42c0*/  ULDC.64 UR30, c[0x0][0x5a8] ;  /* 0x00016a00001e7ab9 */ /* 0x000fe20000000a00 */
[----:B------:R-:W2:Y:S01]  /*42d0*/  LDL.LU R10, [R1] ;  /* 0x00000000010a7983 */ /* 0x000ea20000300800 */
[----:B------:R-:W-:Y:S01]  /*42e0*/  IMAD R22, R15, UR28, RZ ;  /* 0x0000001c0f167c24 */ /* 0x000fe2000f8e02ff */
[----:B------:R-:W-:Y:S01]  /*42f0*/  LEA.HI.X R5, R6, UR25, R2, 0x1, P1 ;  /* 0x0000001906057c11 */ /* 0x000fe200088f0c02 */
[----:B------:R-:W-:Y:S01]  /*4300*/  ULDC.64 UR24, c[0x0][0x5c0] ;  /* 0x0001700000187ab9 */ /* 0x000fe20000000a00 */
[----:B------:R-:W-:Y:S01]  /*4310*/  IADD3 R6, P1, R12, UR11, RZ ;  /* 0x0000000b0c067c10 */ /* 0x000fe2000ff3e0ff */
[----:B------:R-:W-:Y:S02]  /*4320*/  UIMAD UR5, UR10, UR24, URZ ;  /* 0x000000180a0572a4 */ /* 0x000fe4000f8e023f */
[----:B------:R-:W-:Y:S01]  /*4330*/  IMAD.U32 R20, RZ, RZ, UR24 ;  /* 0x00000018ff147e24 */ /* 0x000fe2000f8e00ff */
[----:B------:R-:W-:Y:S01]  /*4340*/  IADD3.X R7, R13, UR20, RZ, P1, !PT ;  /* 0x000000140d077c10 */ /* 0x000fe20008ffe4ff */
[----:B------:R-:W-:Y:S01]  /*4350*/  UIMAD UR10, UR15, UR25, UR5 ;  /* 0x000000190f0a72a4 */ /* 0x000fe2000f8e0205 */
[----:B------:R-:W-:-:S02]  /*4360*/  IMAD R22, R14, UR29, R22 ;  /* 0x0000001d0e167c24 */ /* 0x000fc4000f8e0216 */
[----:B------:R-:W-:-:S04]  /*4370*/  IMAD.WIDE.U32 R6, R20, UR15, R6 ;  /* 0x0000000f14067c25 */ /* 0x000fc8000f8e0006 */
[----:B------:R-:W-:Y:S02]  /*4380*/  VIADD R19, R7, UR10 ;  /* 0x0000000a07137c36 */ /* 0x000fe40008000000 */
[----:B------:R-:W-:Y:S02]  /*4390*/  IMAD.U32 R7, RZ, RZ, UR6 ;  /* 0x00000006ff077e24 */ /* 0x000fe4000f8e00ff */
[----:B------:R-:W-:-:S04]  /*43a0*/  IMAD.MOV.U32 R18, RZ, RZ, R6 ;  /* 0x000000ffff127224 */ /* 0x000fc800078e0006 */
[----:B------:R-:W-:-:S04]  /*43b0*/  IMAD.WIDE.U32 R18, R7, UR23, R18 ;  /* 0x0000001707127c25 */ /* 0x000fc8000f8e0012 */
[----:B------:R-:W-:Y:S02]  /*43c0*/  VIADD R17, R19, UR4 ;  /* 0x0000000413117c36 */ /* 0x000fe40008000000 */
[----:B------:R-:W-:-:S04]  /*43d0*/  IMAD.MOV.U32 R16, RZ, RZ, R18 ;  /* 0x000000ffff107224 */ /* 0x000fc800078e0012 */
[----:B------:R-:W-:-:S04]  /*43e0*/  IMAD.WIDE.U32 R6, R14, UR28, R16 ;  /* 0x0000001c0e067c25 */ /* 0x000fc8000f8e0010 */
[----:B------:R-:W-:Y:S01]  /*43f0*/  IMAD.IADD R7, R7, 0x1, R22 ;  /* 0x0000000107077824 */ /* 0x000fe200078e0216 */
[----:B------:R-:W-:-:S04]  /*4400*/  LEA R8, P1, R6, UR30, 0x1 ;  /* 0x0000001e06087c11 */ /* 0x000fc8000f8208ff */
[----:B------:R-:W-:-:S05]  /*4410*/  LEA.HI.X R9, R6, UR31, R7, 0x1, P1 ;  /* 0x0000001f06097c11 */ /* 0x000fca00088f0c07 */
[----:B------:R-:W3:Y:S01]  /*4420*/  @P0 LDG.E.LTC128B.U16 R21, desc[UR12][R8.64] ;  /* 0x0000000c08150981 */ /* 0x000ee2000c1e1520 */
[----:B------:R-:W-:Y:S01]  /*4430*/  UIMAD.WIDE.U32 UR6, UR23, UR6, URZ ;  /* 0x00000006170672a5 */ /* 0x000fe2000f8e003f */
[----:B------:R-:W-:Y:S01]  /*4440*/  IMAD.U32 R216, RZ, RZ, UR28 ;  /* 0x0000001cffd87e24 */ /* 0x000fe2000f8e00ff */
[----:B------:R-:W-:Y:S01]  /*4450*/  ISETP.GT.AND P3, PT, R3, 0x1, PT ;  /* 0x000000010300780c */ /* 0x000fe20003f64270 */
[----:B------:R-:W-:Y:S01]  /*4460*/  BSSY B0, `(.L_x_23) ;  /* 0x0000015000007945 */ /* 0x000fe20003800000 */
[----:B------:R-:W-:Y:S01]  /*4470*/  UIADD3 UR5, UR7, UR4, URZ ;  /* 0x0000000407057290 */ /* 0x000fe2000fffe03f */
[----:B------:R-:W-:Y:S02]  /*4480*/  LOP3.LUT R2, R2, 0xfffffffd, RZ, 0xc0, !PT ;  /* 0xfffffffd02027812 */ /* 0x000fe400078ec0ff */
[----:B------:R-:W-:-:S08]  /*4490*/  UMOV UR4, UR6 ;  /* 0x0000000600047c82 */ /* 0x000fd00008000000 */
[----:B------:R-:W-:Y:S01]  /*44a0*/  @P3 LOP3.LUT R2, R2, 0x2, RZ, 0xfc, !PT ;  /* 0x0000000202023812 */ /* 0x000fe200078efcff */
[----:B---3--:R-:W-:-:S05]  /*44b0*/  HADD2.F32 R6, -RZ, R21.H0_H0 ;  /* 0x20000015ff067230 */ /* 0x008fca0000004100 */
[----:B------:R-:W-:-:S04]  /*44c0*/  FMUL R6, R6, UR17 ;  /* 0x0000001106067c20 */ /* 0x000fc80008400000 */
[----:B--2---:R-:W-:-:S05]  /*44d0*/  FFMA R6, R10, UR16, R6 ;  /* 0x000000100a067c23 */ /* 0x004fca0008000006 */
[----:B------:R-:W-:-:S05]  /*44e0*/  F2FP.F16.F32.PACK_AB R6, RZ, R6 ;  /* 0x00000006ff06723e */ /* 0x000fca00000000ff */
[----:B------:R1:W-:Y:S02]  /*44f0*/  @P0 STG.E.U16 desc[UR12][R4.64], R6 ;  /* 0x0000000604000986 */ /* 0x0003e4000c10150c */
[----:B-1----:R-:W-:-:S04]  /*4500*/  IMAD.WIDE.U32 R6, R14, R216, UR4 ;  /* 0x000000040e067e25 */ /* 0x002fc8000f8e00d8 */
[----:B------:R-:W-:Y:S02]  /*4510*/  IMAD.IADD R7, R22, 0x1, R7 ;  /* 0x0000000116077824 */ /* 0x000fe400078e0207 */
[----:B------:R-:W-:-:S04]  /*4520*/  IMAD.WIDE.U32 R6, R20, UR15, R6 ;  /* 0x0000000f14067c25 */ /* 0x000fc8000f8e0006 */
[----:B------:R-:W-:Y:S01]  /*4530*/  VIADD R7, R7, UR10 ;  /* 0x0000000a07077c36 */ /* 0x000fe20008000000 */
[----:B------:R-:W-:-:S04]  /*4540*/  IADD3 R6, P0, P1, R6, UR11, R12 ;  /* 0x0000000b06067c10 */ /* 0x000fc8000f91e00c */
[----:B------:R-:W-:Y:S02]  /*4550*/  IADD3.X R7, R7, UR20, R13, P0, P1 ;  /* 0x0000001407077c10 */ /* 0x000fe400087e240d */
[----:B------:R-:W-:Y:S02]  /*4560*/  ISETP.GT.AND P1, PT, R0, RZ, P3 ;  /* 0x000000ff0000720c */ /* 0x000fe40001f24270 */
[----:B------:R-:W-:-:S04]  /*4570*/  LEA R10, P0, R6, UR30, 0x1 ;  /* 0x0000001e060a7c11 */ /* 0x000fc8000f8008ff */
[----:B------:R-:W-:-:S07]  /*4580*/  LEA.HI.X R11, R6, UR31, R7, 0x1, P0 ;  /* 0x0000001f060b7c11 */ /* 0x000fce00080f0c07 */
[----:B------:R-:W-:Y:S05]  /*4590*/  @!P1 BRA `(.L_x_24) ;  /* 0x0000000000049947 */ /* 0x000fea0003800000 */
[----:B------:R1:W5:Y:S02]  /*45a0*/  LDG.E.LTC128B.U16 R21, desc[UR12][R10.64+0x2] ;  /* 0x0000020c0a157981 */ /* 0x000364000c1e1520 */
.L_x_24:
[----:B------:R-:W-:Y:S05]  /*45b0*/  BSYNC B0 ;  /* 0x0000000000007941 */ /* 0x000fea0003800000 */
.L_x_23:
[----:B------:R-:W2:Y:S01]  /*45c0*/  LDL.LU R7, [R1+0x4] ;  /* 0x0000040001077983 */ /* 0x000ea20000300800 */
[----:B-----5:R-:W-:Y:S01]  /*45d0*/  HADD2.F32 R6, -RZ, R21.H0_H0 ;  /* 0x20000015ff067230 */ /* 0x020fe20000004100 */
[----:B------:R-:W-:Y:S02]  /*45e0*/  USHF.L.U64.HI UR27, UR28, 0x3, UR29 ;  /* 0x000000031c1b7899 */ /* 0x000fe4000801021d */
[----:B------:R-:W-:Y:S01]  /*45f0*/  USHF.L.U32 UR26, UR28, 0x3, URZ ;  /* 0x000000031c1a7899 */ /* 0x000fe2000800063f */
[----:B------:R-:W-:Y:S01]  /*4600*/  ISETP.GT.AND P2, PT, R0, 0x8, P5 ;  /* 0x000000080000780c */ /* 0x000fe20002f44270 */
[----:B------:R-:W-:Y:S01]  /*4610*/  FMUL R6, R6, UR17 ;  /* 0x0000001106067c20 */ /* 0x000fe20008400000 */
[----:B------:R-:W3:Y:S03]  /*4620*/  LDL.LU R23, [R1+0x8] ;  /* 0x0000080001177983 */ /* 0x000ee60000300800 */
[----:B--2---:R-:W-:-:S05]  /*4630*/  FFMA R6, R7, UR16, R6 ;  /* 0x0000001007067c23 */ /* 0x004fca0008000006 */
[----:B------:R-:W-:-:S05]  /*4640*/  F2FP.F16.F32.PACK_AB R6, RZ, R6 ;  /* 0x00000006ff06723e */ /* 0x000fca00000000ff */
[----:B------:R2:W-:Y:S02]  /*4650*/  @P1 STG.E.U16 desc[UR12][R4.64+0x2], R6 ;  /* 0x0000020604001986 */ /* 0x0005e4000c10150c */
[----:B--2---:R-:W-:-:S04]  /*4660*/  IMAD.WIDE.U32 R6, R14, R216, UR26 ;  /* 0x0000001a0e067e25 */ /* 0x004fc8000f8e00d8 */
[----:B------:R-:W-:Y:S01]  /*4670*/  IMAD.IADD R22, R22, 0x1, R7 ;  /* 0x0000000116167824 */ /* 0x000fe200078e0207 */
[----:B------:R-:W-:Y:S02]  /*4680*/  IADD3 R7, P0, R18, R6, RZ ;  /* 0x0000000612077210 */ /* 0x000fe40007f1e0ff */
[----:B------:R-:W-:-:S03]  /*4690*/  IADD3 R8, P1, R6, UR6, RZ ;  /* 0x0000000606087c10 */ /* 0x000fc6000ff3e0ff */
[----:B------:R-:W-:Y:S01]  /*46a0*/  IMAD.X R9, R22, 0x1, R17, P0 ;  /* 0x0000000116097824 */ /* 0x000fe200000e0611 */
[----:B------:R-:W-:-:S04]  /*46b0*/  LEA R6, P0, R7, UR30, 0x1 ;  /* 0x0000001e07067c11 */ /* 0x000fc8000f8008ff */
[----:B------:R-:W-:-:S05]  /*46c0*/  LEA.HI.X R7, R7, UR31, R9, 0x1, P0 ;  /* 0x0000001f07077c11 */ /* 0x000fca00080f0c09 */
[----:B------:R2:W4:Y:S01]  /*46d0*/  @P2 LDG.E.LTC128B.U16 R21, desc[UR12][R6.64] ;  /* 0x0000000c06152981 */ /* 0x000522000c1e1520 */
[----:B------:R-:W-:Y:S01]  /*46e0*/  USHF.L.U32 UR25, UR8, 0x1, URZ ;  /* 0x0000000108197899 */ /* 0x000fe2000800063f */
[----:B------:R-:W-:Y:S01]  /*46f0*/  BSSY B0, `(.L_x_25) ;  /* 0x0000014000007945 */ /* 0x000fe20003800000 */
[----:B------:R-:W-:-:S04]  /*4700*/  USHF.L.U64.HI UR8, UR8, 0x1, UR9 ;  /* 0x0000000108087899 */ /* 0x000fc80008010209 */
[----:B--2---:R-:W-:Y:S01]  /*4710*/  IADD3 R6, P0, R4, UR25, RZ ;  /* 0x0000001904067c10 */ /* 0x004fe2000ff1e0ff */
[----:B----4-:R-:W-:-:S05]  /*4720*/  HADD2.F32 R7, -RZ, R21.H0_H0 ;  /* 0x20000015ff077230 */ /* 0x010fca0000004100 */
[----:B------:R-:W-:-:S04]  /*4730*/  FMUL R7, R7, UR17 ;  /* 0x0000001107077c20 */ /* 0x000fc80008400000 */
[----:B---3--:R-:W-:-:S05]  /*4740*/  FFMA R7, R23, UR16, R7 ;  /* 0x0000001017077c23 */ /* 0x008fca0008000007 */
[----:B------:R-:W-:-:S04]  /*4750*/  F2FP.F16.F32.PACK_AB R7, RZ, R7 ;  /* 0x00000007ff07723e */ /* 0x000fc800000000ff */
[----:B------:R-:W-:Y:S02]  /*4760*/  PRMT R9, R7, 0x7610, R9 ;  /* 0x0000761007097816 */ /* 0x000fe40000000009 */
[----:B------:R-:W-:-:S05]  /*4770*/  IADD3.X R7, R5, UR8, RZ, P0, !PT ;  /* 0x0000000805077c10 */ /* 0x000fca00087fe4ff */
[----:B------:R2:W-:Y:S02]  /*4780*/  @P2 STG.E.U16 desc[UR12][R6.64], R9 ;  /* 0x0000000906002986 */ /* 0x0005e4000c10150c */
[----:B--2---:R-:W-:-:S03]  /*4790*/  IADD3.X R9, R22, UR5, RZ, P1, !PT ;  /* 0x0000000516097c10 */ /* 0x004fc60008ffe4ff */
[----:B------:R-:W-:-:S04]  /*47a0*/  IMAD.WIDE.U32 R8, R20, UR15, R8 ;  /* 0x0000000f14087c25 */ /* 0x000fc8000f8e0008 */
[----:B------:R-:W-:Y:S01]  /*47b0*/  VIADD R22, R9, UR10 ;  /* 0x0000000a09167c36 */ /* 0x000fe20008000000 */
[----:B------:R-:W-:-:S04]  /*47c0*/  IADD3 R9, P0, P1, R8, UR11, R12 ;  /* 0x0000000b08097c10 */ /* 0x000fc8000f91e00c */
[----:B------:R-:W-:Y:S02]  /*47d0*/  IADD3.X R22, R22, UR20, R13, P0, P1 ;  /* 0x0000001416167c10 */ /* 0x000fe400087e240d */
[----:B------:R-:W-:-:S04]  /*47e0*/  LEA R8, P0, R9, UR30, 0x1 ;  /* 0x0000001e09087c11 */ /* 0x000fc8000f8008ff */
[----:B------:R-:W-:Y:S02]  /*47f0*/  LEA.HI.X R9, R9, UR31, R22, 0x1, P0 ;  /* 0x0000001f09097c11 */ /* 0x000fe400080f0c16 */
[----:B------:R-:W-:-:S13]  /*4800*/  ISETP.GT.AND P0, PT, R0, 0x8, P3 ;  /* 0x000000080000780c */ /* 0x000fda0001f04270 */
[----:B------:R-:W-:Y:S05]  /*4810*/  @!P0 BRA `(.L_x_26) ;  /* 0x0000000000048947 */ /* 0x000fea0003800000 */
[----:B------:R2:W5:Y:S02]  /*4820*/  LDG.E.LTC128B.U16 R21, desc[UR12][R8.64+0x2] ;  /* 0x0000020c08157981 */ /* 0x000564000c1e1520 */
.L_x_26:
[----:B------:R-:W-:Y:S05]  /*4830*/  BSYNC B0 ;  /* 0x0000000000007941 */ /* 0x000fea0003800000 */
.L_x_25:
[----:B------:R-:W3:Y:S01]  /*4840*/  LDL.LU R23, [R1+0xc] ;  /* 0x00000c0001177983 */ /* 0x000ee20000300800 */
[----:B-----5:R-:W-:Y:S01]  /*4850*/  HADD2.F32 R22, -RZ, R21.H0_H0 ;  /* 0x20000015ff167230 */ /* 0x020fe20000004100 */
[----:B------:R-:W-:Y:S01]  /*4860*/  ISETP.GT.AND P1, PT, R3, 0x8, PT ;  /* 0x000000080300780c */ /* 0x000fe20003f24270 */
[----:B------:R-:W-:Y:S01]  /*4870*/  BSSY B0, `(.L_x_27) ;  /* 0x000000a000007945 */ /* 0x000fe20003800000 */
[----:B------:R-:W-:Y:S02]  /*4880*/  LOP3.LUT R2, R2, 0xfffffffb, RZ, 0xc0, !PT ;  /* 0xfffffffb02027812 */ /* 0x000fe400078ec0ff */
[----:B------:R-:W-:-:S09]  /*4890*/  FMUL R22, R22, UR17 ;  /* 0x0000001116167c20 */ /* 0x000fd20008400000 */
[----:B------:R-:W-:Y:S01]  /*48a0*/  @P1 LOP3.LUT R2, R2, 0x4, RZ, 0xfc, !PT ;  /* 0x0000000402021812 */ /* 0x000fe200078efcff */
[----:B---3--:R-:W-:-:S05]  /*48b0*/  FFMA R22, R23, UR16, R22 ;  /* 0x0000001017167c23 */ /* 0x008fca0008000016 */
[----:B------:R-:W-:-:S05]  /*48c0*/  F2FP.F16.F32.PACK_AB R22, RZ, R22 ;  /* 0x00000016ff16723e */ /* 0x000fca00000000ff */
[----:B------:R3:W-:Y:S01]  /*48d0*/  @P0 STG.E.U16 desc[UR12][R6.64+0x2], R22 ;  /* 0x0000021606000986 */ /* 0x0007e2000c10150c */
[----:B------:R-:W-:-:S13]  /*48e0*/  ISETP.GT.AND P0, PT, R0, RZ, P1 ;  /* 0x000000ff0000720c */ /* 0x000fda0000f04270 */
[----:B---3--:R-:W-:Y:S05]  /*48f0*/  @!P0 BRA `(.L_x_28) ;  /* 0x0000000000048947 */ /* 0x008fea0003800000 */
[----:B------:R3:W5:Y:S02]  /*4900*/  LDG.E.LTC128B.U16 R21, desc[UR12][R10.64+0x10] ;  /* 0x0000100c0a157981 */ /* 0x000764000c1e1520 */
.L_x_28:
[----:B------:R-:W-:Y:S05]  /*4910*/  BSYNC B0 ;  /* 0x0000000000007941 */ /* 0x000fea0003800000 */
.L_x_27:
[----:B------:R-:W4:Y:S01]  /*4920*/  LDL.LU R23, [R1+0x10] ;  /* 0x0000100001177983 */ /* 0x000f220000300800 */
[----:B-----5:R-:W-:Y:S01]  /*4930*/  HADD2.F32 R22, -RZ, R21.H0_H0 ;  /* 0x20000015ff167230 */ /* 0x020fe20000004100 */
[----:B------:R-:W-:Y:S01]  /*4940*/  ISETP.GT.AND P2, PT, R3, 0x9, PT ;  /* 0x000000090300780c */ /* 0x000fe20003f44270 */
[----:B------:R-:W-:Y:S01]  /*4950*/  BSSY B0, `(.L_x_29) ;  /* 0x000000a000007945 */ /* 0x000fe20003800000 */
[----:B------:R-:W-:Y:S02]  /*4960*/  LOP3.LUT R2, R2, 0xfffffff7, RZ, 0xc0, !PT ;  /* 0xfffffff702027812 */ /* 0x000fe400078ec0ff */
[----:B------:R-:W-:-:S09]  /*4970*/  FMUL R22, R22, UR17 ;  /* 0x0000001116167c20 */ /* 0x000fd20008400000 */
[----:B------:R-:W-:Y:S01]  /*4980*/  @P2 LOP3.LUT R2, R2, 0x8, RZ, 0xfc, !PT ;  /* 0x0000000802022812 */ /* 0x000fe200078efcff */
[----:B----4-:R-:W-:-:S05]  /*4990*/  FFMA R22, R23, UR16, R22 ;  /* 0x0000001017167c23 */ /* 0x010fca0008000016 */
[----:B------:R-:W-:-:S05]  /*49a0*/  F2FP.F16.F32.PACK_AB R22, RZ, R22 ;  /* 0x00000016ff16723e */ /* 0x000fca00000000ff */
[----:B------:R4:W-:Y:S01]  /*49b0*/  @P0 STG.E.U16 desc[UR12][R4.64+0x10], R22 ;  /* 0x0000101604000986 */ /* 0x0009e2000c10150c */
[----:B------:R-:W-:-:S13]  /*49c0*/  ISETP.GT.AND P0, PT, R0, RZ, P2 ;  /* 0x000000ff0000720c */ /* 0x000fda0001704270 */
[----:B----4-:R-:W-:Y:S05]  /*49d0*/  @!P0 BRA `(.L_x_30) ;  /* 0x0000000000048947 */ /* 0x010fea0003800000 */
[----:B------:R4:W5:Y:S02]  /*49e0*/  LDG.E.LTC128B.U16 R21, desc[UR12][R10.64+0x12] ;  /* 0x0000120c0a157981 */ /* 0x000964000c1e1520 */
.L_x_30:
[----:B------:R-:W-:Y:S05]  /*49f0*/  BSYNC B0 ;  /* 0x0000000000007941 */ /* 0x000fea0003800000 */
.L_x_29:
[----:B------:R-:W2:Y:S01]  /*4a00*/  LDL.LU R23, [R1+0x14] ;  /* 0x0000140001177983 */ /* 0x000ea20000300800 */
[----:B-----5:R-:W-:Y:S01]  /*4a10*/  HADD2.F32 R22, -RZ, R21.H0_H0 ;  /* 0x20000015ff167230 */ /* 0x020fe20000004100 */
[----:B------:R-:W-:Y:S01]  /*4a20*/  ISETP.GT.AND P1, PT, R0, 0x8, P1 ;  /* 0x000000080000780c */ /* 0x000fe20000f24270 */
[----:B------:R-:W-:Y:S03]  /*4a30*/  BSSY B0, `(.L_x_31) ;  /* 0x0000007000007945 */ /* 0x000fe60003800000 */
[----:B------:R-:W-:-:S04]  /*4a40*/  FMUL R22, R22, UR17 ;  /* 0x0000001116167c20 */ /* 0x000fc80008400000 */
[----:B--2---:R-:W-:-:S05]  /*4a50*/  FFMA R22, R23, UR16, R22 ;  /* 0x0000001017167c23 */ /* 0x004fca0008000016 */
[----:B------:R-:W-:-:S05]  /*4a60*/  F2FP.F16.F32.PACK_AB R22, RZ, R22 ;  /* 0x00000016ff16723e */ /* 0x000fca00000000ff */
[----:B------:R2:W-:Y:S01]  /*4a70*/  @P0 STG.E.U16 desc[UR12][R4.64+0x12], R22 ;  /* 0x0000121604000986 */ /* 0x0005e2000c10150c */
[----:B------:R-:W-:Y:S05]  /*4a80*/  @!P1 BRA `(.L_x_32) ;  /* 0x0000000000049947 */ /* 0x000fea0003800000 */
[----:B------:R0:W5:Y:S02]  /*4a90*/  LDG.E.LTC128B.U16 R21, desc[UR12][R8.64+0x10] ;  /* 0x0000100c08157981 */ /* 0x000164000c1e1520 */
.L_x_32:
[----:B------:R-:W-:Y:S05]  /*4aa0*/  BSYNC B0 ;  /* 0x0000000000007941 */ /* 0x000fea0003800000 */
.L_x_31:
[----:B------:R-:W3:Y:S01]  /*4ab0*/  LDL.LU R23, [R1+0x18] ;  /* 0x0000180001177983 */ /* 0x000ee20000300800 */
[----:B--2--5:R-:W-:Y:S01]  /*4ac0*/  HADD2.F32 R22, -RZ, R21.H0_H0 ;  /* 0x20000015ff167230 */ /* 0x024fe20000004100 */
[----:B------:R-:W-:Y:S01]  /*4ad0*/  ISETP.GT.AND P0, PT, R0, 0x8, P2 ;  /* 0x000000080000780c */ /* 0x000fe20001704270 */
[----:B------:R-:W-:Y:S03]  /*4ae0*/  BSSY B0, `(.L_x_33) ;  /* 0x0000007000007945 */ /* 0x000fe60003800000 */
[----:B------:R-:W-:-:S04]  /*4af0*/  FMUL R22, R22, UR17 ;  /* 0x0000001116167c20 */ /* 0x000fc80008400000 */
[----:B---3--:R-:W-:-:S05]  /*4b00*/  FFMA R22, R23, UR16, R22 ;  /* 0x0000001017167c23 */ /* 0x008fca0008000016 */
[----:B------:R-:W-:-:S05]  /*4b10*/  F2FP.F16.F32.PACK_AB R22, RZ, R22 ;  /* 0x00000016ff16723e */ /* 0x000fca00000000ff */
[----:B------:R2:W-:Y:S01]  /*4b20*/  @P1 STG.E.U16 desc[UR12][R6.64+0x10], R22 ;  /* 0x0000101606001986 */ /* 0x0005e2000c10150c */
[----:B------:R-:W-:Y:S05]  /*4b30*/  @!P0 BRA `(.L_x_34) ;  /* 0x0000000000048947 */ /* 0x000fea0003800000 */
[----:B------:R3:W5:Y:S02]  /*4b40*/  LDG.E.LTC128B.U16 R21, desc[UR12][R8.64+0x12] ;  /* 0x0000120c08157981 */ /* 0x000764000c1e1520 */
.L_x_34:
[----:B------:R-:W-:Y:S05]  /*4b50*/  BSYNC B0 ;  /* 0x0000000000007941 */ /* 0x000fea0003800000 */
.L_x_33:
[----:B------:R-:W4:Y:S01]  /*4b60*/  LDL.LU R23, [R1+0x1c] ;  /* 0x00001c0001177983 */ /* 0x000f220000300800 */
[----:B--2--5:R-:W-:Y:S01]  /*4b70*/  HADD2.F32 R22, -RZ, R21.H0_H0 ;  /* 0x20000015ff167230 */ /* 0x024fe20000004100 */
[----:B------:R-:W-:Y:S01]  /*4b80*/  ISETP.GT.AND P3, PT, R3, 0x10, PT ;  /* 0x000000100300780c */ /* 0x000fe20003f64270 */
[----:B------:R-:W-:Y:S01]  /*4b90*/  BSSY B0, `(.L_x_35) ;  /* 0x000000a000007945 */ /* 0x000fe20003800000 */
[----:B------:R-:W-:Y:S02]  /*4ba0*/  LOP3.LUT R2, R2, 0xffffffef, RZ, 0xc0, !PT ;  /* 0xffffffef02027812 */ /* 0x000fe400078ec0ff */
[----:B------:R-:W-:Y:S01]  /*4bb0*/  FMUL R22, R22, UR17 ;  /* 0x0000001116167c20 */ /* 0x000fe20008400000 */
[----:B------:R-:W-:-:S08]  /*4bc0*/  ISETP.GT.AND P1, PT, R0, RZ, P3 ;  /* 0x000000ff0000720c */ /* 0x000fd00001f24270 */
[----:B------:R-:W-:Y:S01]  /*4bd0*/  @P3 LOP3.LUT R2, R2, 0x10, RZ, 0xfc, !PT ;  /* 0x0000001002023812 */ /* 0x000fe200078efcff */
[----:B----4-:R-:W-:-:S05]  /*4be0*/  FFMA R22, R23, UR16, R22 ;  /* 0x0000001017167c23 */ /* 0x010fca0008000016 */
[----:B------:R-:W-:-:S05]  /*4bf0*/  F2FP.F16.F32.PACK_AB R22, RZ, R22 ;  /* 0x00000016ff16723e */ /* 0x000fca00000000ff */
[----:B------:R2:W-:Y:S01]  /*4c00*/  @P0 STG.E.U16 desc[UR12][R6.64+0x12], R22 ;  /* 0x0000121606000986 */ /* 0x0005e2000c10150c */
[----:B------:R-:W-:Y:S05]  /*4c10*/  @!P1 BRA `(.L_x_36) ;  /* 0x0000000000049947 */ /* 0x000fea0003800000 */
[----:B------:R4:W5:Y:S02]  /*4c20*/  LDG.E.LTC128B.U16 R21, desc[UR12][R10.64+0x20] ;  /* 0x0000200c0a157981 */ /* 0x000964000c1e1520 */
.L_x_36:
[----:B------:R-:W-:Y:S05]  /*4c30*/  BSYNC B0 ;  /* 0x0000000000007941 */ /* 0x000fea0003800000 */
.L_x_35:
[----:B------:R-:W3:Y:S01]  /*4c40*/  LDL.LU R23, [R1+0x20] ;  /* 0x0000200001177983 */ /* 0x000ee20000300800 */
[----:B--2--5:R-:W-:Y:S01]  /*4c50*/  HADD2.F32 R22, -RZ, R21.H0_H0 ;  /* 0x20000015ff167230 */ /* 0x024fe20000004100 */
[----:B------:R-:W-:Y:S01]  /*4c60*/  IADD3 R219, P0, R14, 0x40, RZ ;  /* 0x000000400edb7810 */ /* 0x000fe20007f1e0ff */
[----:B------:R-:W-:Y:S01]  /*4c70*/  BSSY B0, `(.L_x_37) ;  /* 0x0000014000007945 */ /* 0x000fe20003800000 */
[----:B------:R-:W-:Y:S02]  /*4c80*/  ISETP.GT.AND P2, PT, R3, 0x11, PT ;  /* 0x000000110300780c */ /* 0x000fe40003f44270 */
[----:B------:R-:W-:Y:S01]  /*4c90*/  FMUL R22, R22, UR17 ;  /* 0x0000001116167c20 */ /* 0x000fe20008400000 */
[----:B------:R-:W-:-:S10]  /*4ca0*/  LOP3.LUT R2, R2, 0xffbfffff, RZ, 0xc0, !PT ;  /* 0xffbfffff02027812 */ /* 0x000fd400078ec0ff */
[----:B------:R-:W-:Y:S01]  /*4cb0*/  @P2 LOP3.LUT R2, R2, 0x400000, RZ, 0xfc, !PT ;  /* 0x0040000002022812 */ /* 0x000fe200078efcff */
[----:B---3--:R-:W-:-:S05]  /*4cc0*/  FFMA R22, R23, UR16, R22 ;  /* 0x0000001017167c23 */ /* 0x008fca0008000016 */
[----:B------:R-:W-:-:S05]  /*4cd0*/  F2FP.F16.F32.PACK_AB R22, RZ, R22 ;  /* 0x00000016ff16723e */ /* 0x000fca00000000ff */
[----:B------:R2:W-:Y:S02]  /*4ce0*/  @P1 STG.E.U16 desc[UR12][R4.64+0x20], R22 ;  /* 0x0000201604001986 */ /* 0x0005e4000c10150c */
[----:B--2---:R-:W-:-:S04]  /*4cf0*/  IMAD.X R22, RZ, RZ, R15, P0 ;  /* 0x000000ffff167224 */ /* 0x004fc800000e060f */
[----:B------:R-:W-:-:S04]  /*4d00*/  IMAD R22, R22, UR28, RZ ;  /* 0x0000001c16167c24 */ /* 0x000fc8000f8e02ff */
[C---:B------:R-:W-:Y:S02]  /*4d10*/  IMAD R227, R219.reuse, UR29, R22 ;  /* 0x0000001ddbe37c24 */ /* 0x040fe4000f8e0216 */
[----:B------:R-:W-:-:S04]  /*4d20*/  IMAD.WIDE.U32 R22, R219, R216, UR4 ;  /* 0x00000004db167e25 */ /* 0x000fc8000f8e00d8 */
[----:B------:R-:W-:Y:S02]  /*4d30*/  IMAD.IADD R23, R227, 0x1, R23 ;  /* 0x00000001e3177824 */ /* 0x000fe400078e0217 */
[----:B------:R-:W-:-:S04]  /*4d40*/  IMAD.WIDE.U32 R22, R20, UR15, R22 ;  /* 0x0000000f14167c25 */ /* 0x000fc8000f8e0016 */
[----:B------:R-:W-:Y:S01]  /*4d50*/  VIADD R23, R23, UR10 ;  /* 0x0000000a17177c36 */ /* 0x000fe20008000000 */
[----:B------:R-:W-:-:S04]  /*4d60*/  IADD3 R241, P0, P1, R22, UR11, R12 ;  /* 0x0000000b16f17c10 */ /* 0x000fc8000f91e00c */
[----:B------:R-:W-:Y:S02]  /*4d70*/  IADD3.X R247, R23, UR20, R13, P0, P1 ;  /* 0x0000001417f77c10 */ /* 0x000fe400087e240d */
[----:B------:R-:W-:-:S13]  /*4d80*/  ISETP.GT.AND P0, PT, R0, RZ, P2 ;  /* 0x000000ff0000720c */ /* 0x000fda0001704270 */
[----:B------:R-:W-:Y:S05]  /*4d90*/  @!P0 BRA `(.L_x_38) ;  /* 0x0000000000048947 */ /* 0x000fea0003800000 */
[----:B------:R2:W5:Y:S02]  /*4da0*/  LDG.E.LTC128B.U16 R21, desc[UR12][R10.64+0x22] ;  /* 0x0000220c0a157981 */ /* 0x000564000c1e1520 */
.L_x_38:
[----:B------:R-:W-:Y:S05]  /*4db0*/  BSYNC B0 ;  /* 0x0000000000007941 */ /* 0x000fea0003800000 */
.L_x_37:
[----:B------:R-:W3:Y:S01]  /*4dc0*/  LDL.LU R23, [R1+0x24] ;  /* 0x0000240001177983 */ /* 0x000ee20000300800 */
[----:B-----5:R-:W-:Y:S01]  /*4dd0*/  HADD2.F32 R22, -RZ, R21.H0_H0 ;  /* 0x20000015ff167230 */ /* 0x020fe20000004100 */
[----:B------:R-:W-:Y:S04]  /*4de0*/  BSSY B0, `(.L_x_39) ;  /* 0x0000008000007945 */ /* 0x000fe80003800000 */
[----:B------:R-:W-:-:S04]  /*4df0*/  FMUL R22, R22, UR17 ;  /* 0x0000001116167c20 */ /* 0x000fc80008400000 */
[----:B---3--:R-:W-:-:S05]  /*4e00*/  FFMA R22, R23, UR16, R22 ;  /* 0x0000001017167c23 */ /* 0x008fca0008000016 */
[----:B------:R-:W-:-:S05]  /*4e10*/  F2FP.F16.F32.PACK_AB R22, RZ, R22 ;  /* 0x00000016ff16723e */ /* 0x000fca00000000ff */
[----:B------:R3:W-:Y:S01]  /*4e20*/  @P0 STG.E.U16 desc[UR12][R4.64+0x22], R22 ;  /* 0x0000221604000986 */ /* 0x0007e2000c10150c */
[----:B------:R-:W-:-:S13]  /*4e30*/  ISETP.GT.AND P0, PT, R0, 0x8, P3 ;  /* 0x000000080000780c */ /* 0x000fda0001f04270 */
[----:B---3--:R-:W-:Y:S05]  /*4e40*/  @!P0 BRA `(.L_x_40) ;  /* 0x0000000000048947 */ /* 0x008fea0003800000 */
[----:B------:R3:W5:Y:S02]  /*4e50*/  LDG.E.LTC128B.U16 R21, desc[UR12][R8.64+0x20] ;  /* 0x0000200c08157981 */ /* 0x000764000c1e1520 */
.L_x_40:
[----:B------:R-:W-:Y:S05]  /*4e60*/  BSYNC B0 ;  /* 0x0000000000007941 */ /* 0x000fea0003800000 */
.L_x_39:
[----:B------:R-:W2:Y:S01]  /*4e70*/  LDL.LU R23, [R1+0x28] ;  /* 0x0000280001177983 */ /* 0x000ea20000300800 */
[----:B-----5:R-:W-:Y:S01]  /*4e80*/  HADD2.F32 R22, -RZ, R21.H0_H0 ;  /* 0x20000015ff167230 */ /* 0x020fe20000004100 */
[----:B------:R-:W-:Y:S04]  /*4e90*/  BSSY B0, `(.L_x_41) ;  /* 0x0000008000007945 */ /* 0x000fe80003800000 */
[----:B------:R-:W-:-:S04]  /*4ea0*/  FMUL R22, R22, UR17 ;  /* 0x0000001116167c20 */ /* 0x000fc80008400000 */
[----:B--2---:R-:W-:-:S05]  /*4eb0*/  FFMA R22, R23, UR16, R22 ;  /* 0x0000001017167c23 */ /* 0x004fca0008000016 */
[----:B------:R-:W-:-:S05]  /*4ec0*/  F2FP.F16.F32.PACK_AB R22, RZ, R22 ;  /* 0x00000016ff16723e */ /* 0x000fca00000000ff */
[----:B------:R2:W-:Y:S01]  /*4ed0*/  @P0 STG.E.U16 desc[UR12][R6.64+0x20], R22 ;  /* 0x0000201606000986 */ /* 0x0005e2000c10150c */
[----:B------:R-:W-:-:S13]  /*4ee0*/  ISETP.GT.AND P0, PT, R0, 0x8, P2 ;  /* 0x000000080000780c */ /* 0x000fda0001704270 */
[----:B--2---:R-:W-:Y:S05]  /*4ef0*/  @!P0 BRA `(.L_x_42) ;  /* 0x0000000000048947 */ /* 0x004fea0003800000 */
[----:B------:R2:W5:Y:S02]  /*4f00*/  LDG.E.LTC128B.U16 R21, desc[UR12][R8.64+0x22] ;  /* 0x0000220c08157981 */ /* 0x000564000c1e1520 */
.L_x_42:
[----:B------:R-:W-:Y:S05]  /*4f10*/  BSYNC B0 ;  /* 0x0000000000007941 */ /* 0x000fea0003800000 */
.L_x_41:
        /* <DEDUP_REMOVED lines=13> */
.L_x_44:
[----:B------:R-:W-:Y:S05]  /*4ff0*/  BSYNC B0 ;  /* 0x0000000000007941 */ /* 0x000fea0003800000 */
.L_x_43:
[----:B------:R-:W2:Y:S01]  /*5000*/  LDL.LU R23, [R1+0x30] ;  /* 0x0000300001177983 */ /* 0x000ea20000300800 */
[----:B-----5:R-:W-:Y:S01]  /*5010*/  HADD2.F32 R22, -RZ, R21.H0_H0 ;  /* 0x20000015ff167230 */ /* 0x020fe20000004100 */
[----:B------:R-:W-:Y:S01]  /*5020*/  ISETP.GT.AND P2, PT, R3, 0x19, PT ;  /* 0x000000190300780c */ /* 0x000fe20003f44270 */
[----:B------:R-:W-:Y:S01]  /*5030*/  BSSY B0, `(.L_x_45) ;  /* 0x0000014000007945 */ /* 0x000fe20003800000 */
[----:B------:R-:W-:Y:S02]  /*5040*/  LOP3.LUT R2, R2, 0xfdffffff, RZ, 0xc0, !PT ;  /* 0xfdffffff02027812 */ /* 0x000fe400078ec0ff */
[----:B------:R-:W-:-:S09]  /*5050*/  FMUL R22, R22, UR17 ;  /* 0x0000001116167c20 */ /* 0x000fd20008400000 */
[----:B------:R-:W-:Y:S01]  /*5060*/  @P2 LOP3.LUT R2, R2, 0x2000000, RZ, 0xfc, !PT ;  /* 0x0200000002022812 */ /* 0x000fe200078efcff */
[----:B--2---:R-:W-:-:S05]  /*5070*/  FFMA R22, R23, UR16, R22 ;  /* 0x0000001017167c23 */ /* 0x004fca0008000016 */
[----:B------:R-:W-:-:S05]  /*5080*/  F2FP.F16.F32.PACK_AB R22, RZ, R22 ;  /* 0x00000016ff16723e */ /* 0x000fca00000000ff */
[----:B------:R2:W-:Y:S01]  /*5090*/  @P0 STG.E.U16 desc[UR12][R4.64+0x30], R22 ;  /* 0x0000301604000986 */ /* 0x0005e2000c10150c */
[----:B------:R-:W-:-:S05]  /*50a0*/  IADD3 R221, P0, R14, 0x80, RZ ;  /* 0x000000800edd7810 */ /* 0x000fca0007f1e0ff */
        /* <DEDUP_REMOVED lines=12> */
.L_x_46:
[----:B------:R-:W-:Y:S05]  /*5170*/  BSYNC B0 ;  /* 0x0000000000007941 */ /* 0x000fea0003800000 */
.L_x_45:
        /* <DEDUP_REMOVED lines=10> */
.L_x_48:
[----:B------:R-:W-:Y:S05]  /*5220*/  BSYNC B0 ;  /* 0x0000000000007941 */ /* 0x000fea0003800000 */
.L_x_47:
[----:B------:R-:W2:Y:S01]  /*5230*/  LDL.LU R23, [R1+0x38] ;  /* 0x0000380001177983 */ /* 0x000ea20000300800 */
[----:B-----5:R-:W-:Y:S01]  /*5240*/  HADD2.F32 R22, -RZ, R21.H0_H0 ;  /* 0x20000015ff167230 */ /* 0x020fe20000004100 */
[----:B------:R-:W-:Y:S04]  /*5250*/  BSSY B0, `(.L_x_49) ;  /* 0x0000013000007945 */ /* 0x000fe80003800000 */
[----:B------:R-:W-:-:S04]  /*5260*/  FMUL R22, R22, UR17 ;  /* 0x0000001116167c20 */ /* 0x000fc80008400000 */
[----:B--2---:R-:W-:-:S05]  /*5270*/  FFMA R22, R23, UR16, R22 ;  /* 0x0000001017167c23 */ /* 0x004fca0008000016 */
[----:B------:R-:W-:-:S05]  /*5280*/  F2FP.F16.F32.PACK_AB R22, RZ, R22 ;  /* 0x00000016ff16723e */ /* 0x000fca00000000ff */
[----:B------:R2:W-:Y:S01]  /*5290*/  @P0 STG.E.U16 desc[UR12][R6.64+0x30], R22 ;  /* 0x0000301606000986 */ /* 0x0005e2000c10150c */
[----:B------:R-:W-:-:S05]  /*52a0*/  IADD3 R220, P0, R14, 0xc0, RZ ;  /* 0x000000c00edc7810 */ /* 0x000fca0007f1e0ff */
[----:B------:R-:W-:-:S04]  /*52b0*/  IMAD.X R14, RZ, RZ, R15, P0 ;  /* 0x000000ffff0e7224 */ /* 0x000fc800000e060f */
[----:B------:R-:W-:-:S04]  /*52c0*/  IMAD R14, R14, UR28, RZ ;  /* 0x0000001c0e0e7c24 */ /* 0x000fc8000f8e02ff */
[C---:B------:R-:W-:Y:S02]  /*52d0*/  IMAD R222, R220.reuse, UR29, R14 ;  /* 0x0000001ddcde7c24 */ /* 0x040fe4000f8e020e */
[----:B------:R-:W-:-:S04]  /*52e0*/  IMAD.WIDE.U32 R14, R220, R216, UR4 ;  /* 0x00000004dc0e7e25 */ /* 0x000fc8000f8e00d8 */
[----:B------:R-:W-:Y:S02]  /*52f0*/  IMAD.IADD R15, R222, 0x1, R15 ;  /* 0x00000001de0f7824 */ /* 0x000fe400078e020f */
[----:B------:R-:W-:-:S04]  /*5300*/  IMAD.WIDE.U32 R14, R20, UR15, R14 ;  /* 0x0000000f140e7c25 */ /* 0x000fc8000f8e000e */
[----:B------:R-:W-:Y:S01]  /*5310*/  VIADD R15, R15, UR10 ;  /* 0x0000000a0f0f7c36 */ /* 0x000fe20008000000 */
[----:B------:R-:W-:Y:S02]  /*5320*/  IADD3 R239, P0, P1, R14, UR11, R12 ;  /* 0x0000000b0eef7c10 */ /* 0x000fe4000f91e00c */
[----:B------:R-:W-:Y:S02]  /*5330*/  PRMT R14, R21, 0x7610, R14 ;  /* 0x00007610150e7816 */ /* 0x000fe4000000000e */
[----:B------:R-:W-:Y:S02]  /*5340*/  IADD3.X R245, R15, UR20, R13, P0, P1 ;  /* 0x000000140ff57c10 */ /* 0x000fe400087e240d */
[----:B------:R-:W-:-:S13]  /*5350*/  ISETP.GT.AND P0, PT, R0, 0x8, P2 ;  /* 0x000000080000780c */ /* 0x000fda0001704270 */
[----:B--2---:R-:W-:Y:S05]  /*5360*/  @!P0 BRA `(.L_x_50) ;  /* 0x0000000000048947 */ /* 0x004fea0003800000 */
[----:B------:R2:W5:Y:S02]  /*5370*/  LDG.E.LTC128B.U16 R14, desc[UR12][R8.64+0x32] ;  /* 0x0000320c080e7981 */ /* 0x000564000c1e1520 */
.L_x_50:
[----:B------:R-:W-:Y:S05]  /*5380*/  BSYNC B0 ;  /* 0x0000000000007941 */ /* 0x000fea0003800000 */
.L_x_49:
        /* <DEDUP_REMOVED lines=13> */
.L_x_52:
[----:B------:R-:W-:Y:S05]  /*5460*/  BSYNC B0 ;  /* 0x0000000000007941 */ /* 0x000fea0003800000 */
.L_x_51:
        /* <DEDUP_REMOVED lines=10> */
[----:B------:R-:W-:-:S13]  /*5510*/  ISETP.GT.AND P0, PT, R0, RZ, P1 ;  /* 0x000000ff0000720c */ /* 0x000fda0000f04270 */
[----:B--2---:R-:W-:Y:S05]  /*5520*/  @!P0 BRA `(.L_x_54) ;  /* 0x0000000000048947 */ /* 0x004fea0003800000 */
[----:B------:R2:W5:Y:S02]  /*5530*/  LDG.E.LTC128B.U16 R14, desc[UR12][R10.64+0x42] ;  /* 0x0000420c0a0e7981 */ /* 0x000564000c1e1520 */
.L_x_54:
[----:B------:R-:W-:Y:S05]  /*5540*/  BSYNC B0 ;  /* 0x0000000000007941 */ /* 0x000fea0003800000 */
.L_x_53:
        /* <DEDUP_REMOVED lines=10> */
.L_x_56:
[----:B------:R-:W-:Y:S05]  /*55f0*/  BSYNC B0 ;  /* 0x0000000000007941 */ /* 0x000fea0003800000 */
.L_x_55:
[----:B------:R-:W2:Y:S01]  /*5600*/  LDL.LU R22, [R1+0x48] ;  /* 0x0000480001167983 */ /* 0x000ea20000300800 */
[----:B-----5:R-:W-:Y:S01]  /*5610*/  HADD2.F32 R15, -RZ, R14.H0_H0 ;  /* 0x2000000eff0f7230 */ /* 0x020fe20000004100 */
[----:B------:R-:W-:Y:S01]  /*5620*/  BSSY B0, `(.L_x_57) ;  /* 0x0000009000007945 */ /* 0x000fe20003800000 */
[----:B------:R-:W-:-:S03]  /*5630*/  PRMT R21, R14, 0x7610, R21 ;  /* 0x000076100e157816 */ /* 0x000fc60000000015 */
[----:B------:R-:W-:-:S04]  /*5640*/  FMUL R15, R15, UR17 ;  /* 0x000000110f0f7c20 */ /* 0x000fc80008400000 */
[----:B--2---:R-:W-:-:S05]  /*5650*/  FFMA R15, R22, UR16, R15 ;  /* 0x00000010160f7c23 */ /* 0x004fca000800000f */
[----:B------:R-:W-:-:S05]  /*5660*/  F2FP.F16.F32.PACK_AB R15, RZ, R15 ;  /* 0x0000000fff0f723e */ /* 0x000fca00000000ff */
[----:B------:R2:W-:Y:S01]  /*5670*/  @P0 STG.E.U16 desc[UR12][R6.64+0x40], R15 ;  /* 0x0000400f06000986 */ /* 0x0005e2000c10150c */
[----:B------:R-:W-:-:S13]  /*5680*/  ISETP.GT.AND P0, PT, R0, 0x8, P1 ;  /* 0x000000080000780c */ /* 0x000fda0000f04270 */
[----:B--2---:R-:W-:Y:S05]  /*5690*/  @!P0 BRA `(.L_x_58) ;  /* 0x0000000000048947 */ /* 0x004fea0003800000 */
[----:B------:R2:W5:Y:S02]  /*56a0*/  LDG.E.LTC128B.U16 R21, desc[UR12][R8.64+0x42] ;  /* 0x0000420c08157981 */ /* 0x000564000c1e1520 */
.L_x_58:
[----:B------:R-:W-:Y:S05]  /*56b0*/  BSYNC B0 ;  /* 0x0000000000007941 */ /* 0x000fea0003800000 */
.L_x_57:
[----:B------:R-:W3:Y:S01]  /*56c0*/  LDL.LU R15, [R1+0x4c] ;  /* 0x00004c00010f7983 */ /* 0x000ee20000300800 */
[----:B-----5:R-:W-:Y:S01]  /*56d0*/  HADD2.F32 R14, -RZ, R21.H0_H0 ;  /* 0x20000015ff0e7230 */ /* 0x020fe20000004100 */
[----:B------:R-:W-:Y:S01]  /*56e0*/  ISETP.GT.AND P2, PT, R3, 0x28, PT ;  /* 0x000000280300780c */ /* 0x000fe20003f44270 */
[----:B------:R-:W-:Y:S01]  /*56f0*/  IMAD.WIDE.U32 R224, R219, R216, UR26 ;  /* 0x0000001adbe07e25 */ /* 0x000fe2000f8e00d8 */
[----:B------:R-:W-:Y:S01]  /*5700*/  LOP3.LUT R2, R2, 0xffdfffff, RZ, 0xc0, !PT ;  /* 0xffdfffff02027812 */ /* 0x000fe200078ec0ff */
[----:B------:R-:W-:Y:S02]  /*5710*/  BSSY B0, `(.L_x_59) ;  /* 0x0000011000007945 */ /* 0x000fe40003800000 */
[----:B------:R-:W-:Y:S01]  /*5720*/  FMUL R14, R14, UR17 ;  /* 0x000000110e0e7c20 */ /* 0x000fe20008400000 */
[----:B------:R-:W-:-:S07]  /*5730*/  IMAD.IADD R237, R227, 0x1, R225 ;  /* 0x00000001e3ed7824 */ /* 0x000fce00078e02e1 */
[----:B------:R-:W-:Y:S01]  /*5740*/  @P2 LOP3.LUT R2, R2, 0x200000, RZ, 0xfc, !PT ;  /* 0x0020000002022812 */ /* 0x000fe200078efcff */
[----:B---3--:R-:W-:-:S05]  /*5750*/  FFMA R14, R15, UR16, R14 ;  /* 0x000000100f0e7c23 */ /* 0x008fca000800000e */
[----:B------:R-:W-:-:S05]  /*5760*/  F2FP.F16.F32.PACK_AB R14, RZ, R14 ;  /* 0x0000000eff0e723e */ /* 0x000fca00000000ff */
[----:B------:R3:W-:Y:S02]  /*5770*/  @P0 STG.E.U16 desc[UR12][R6.64+0x42], R14 ;  /* 0x0000420e06000986 */ /* 0x0007e4000c10150c */
[----:B---3--:R-:W-:-:S04]  /*5780*/  IADD3 R14, P0, R224, UR6, RZ ;  /* 0x00000006e00e7c10 */ /* 0x008fc8000ff1e0ff */
[----:B------:R-:W-:-:S03]  /*5790*/  IADD3.X R15, R237, UR5, RZ, P0, !PT ;  /* 0x00000005ed0f7c10 */ /* 0x000fc600087fe4ff */
[----:B------:R-:W-:-:S04]  /*57a0*/  IMAD.WIDE.U32 R14, R20, UR15, R14 ;  /* 0x0000000f140e7c25 */ /* 0x000fc8000f8e000e */
[----:B------:R-:W-:Y:S01]  /*57b0*/  VIADD R15, R15, UR10 ;  /* 0x0000000a0f0f7c36 */ /* 0x000fe20008000000 */
[----:B------:R-:W-:Y:S02]  /*57c0*/  IADD3 R238, P0, P1, R14, UR11, R12 ;  /* 0x0000000b0eee7c10 */ /* 0x000fe4000f91e00c */
[----:B------:R-:W-:Y:S02]  /*57d0*/  PRMT R14, R21, 0x7610, R14 ;  /* 0x00007610150e7816 */ /* 0x000fe4000000000e */
[----:B------:R-:W-:Y:S02]  /*57e0*/  IADD3.X R244, R15, UR20, R13, P0, P1 ;  /* 0x000000140ff47c10 */ /* 0x000fe400087e240d */
[----:B------:R-:W-:-:S13]  /*57f0*/  ISETP.GT.AND P0, PT, R0, RZ, P2 ;  /* 0x000000ff0000720c */ /* 0x000fda0001704270 */
[----:B------:R-:W-:Y:S05]  /*5800*/  @!P0 BRA `(.L_x_60) ;  /* 0x0000000000048947 */ /* 0x000fea0003800000 */
[----:B------:R3:W5:Y:S02]  /*5810*/  LDG.E.LTC128B.U16 R14, desc[UR12][R10.64+0x50] ;  /* 0x0000500c0a0e7981 */ /* 0x000764000c1e1520 */
.L_x_60:
[----:B------:R-:W-:Y:S05]  /*5820*/  BSYNC B0 ;  /* 0x0000000000007941 */ /* 0x000fea0003800000 */
.L_x_59:
        /* <DEDUP_REMOVED lines=13> */
.L_x_62:
[----:B------:R-:W-:Y:S05]  /*5900*/  BSYNC B0 ;  /* 0x0000000000007941 */ /* 0x000fea0003800000 */
.L_x_61:
        /* <DEDUP_REMOVED lines=10> */
.L_x_64:
[----:B------:R-:W-:Y:S05]  /*59b0*/  BSYNC B0 ;  /* 0x0000000000007941 */ /* 0x000fea0003800000 */
.L_x_63:
        /* <DEDUP_REMOVED lines=10> */
.L_x_66:
[----:B------:R-:W-:Y:S05]  /*5a60*/  BSYNC B0 ;  /* 0x0000000000007941 */ /* 0x000fea0003800000 */
.L_x_65:
[----:B------:R-:W3:Y:S01]  /*5a70*/  LDL.LU R22, [R1+0x5c] ;  /* 0x00005c0001167983 */ /* 0x000ee20000300800 */
[----:B-----5:R-:W-:Y:S01]  /*5a80*/  HADD2.F32 R15, -RZ, R14.H0_H0 ;  /* 0x2000000eff0f7230 */ /* 0x020fe20000004100 */
[----:B------:R-:W-:Y:S01]  /*5a90*/  ISETP.GT.AND P3, PT, R3, 0x30, PT ;  /* 0x000000300300780c */ /* 0x000fe20003f64270 */
[----:B------:R-:W-:Y:S01]  /*5aa0*/  BSSY B0, `(.L_x_67) ;  /* 0x000000b000007945 */ /* 0x000fe20003800000 */
[----:B------:R-:W-:Y:S02]  /*5ab0*/  LOP3.LUT R2, R2, 0xfff7ffff, RZ, 0xc0, !PT ;  /* 0xfff7ffff02027812 */ /* 0x000fe400078ec0ff */
[----:B------:R-:W-:Y:S01]  /*5ac0*/  FMUL R15, R15, UR17 ;  /* 0x000000110f0f7c20 */ /* 0x000fe20008400000 */
[----:B------:R-:W-:-:S08]  /*5ad0*/  PRMT R21, R14, 0x7610, R21 ;  /* 0x000076100e157816 */ /* 0x000fd00000000015 */
[----:B------:R-:W-:Y:S01]  /*5ae0*/  @P3 LOP3.LUT R2, R2, 0x80000, RZ, 0xfc, !PT ;  /* 0x0008000002023812 */ /* 0x000fe200078efcff */
[----:B---3--:R-:W-:-:S05]  /*5af0*/  FFMA R15, R22, UR16, R15 ;  /* 0x00000010160f7c23 */ /* 0x008fca000800000f */
[----:B------:R-:W-:-:S05]  /*5b00*/  F2FP.F16.F32.PACK_AB R15, RZ, R15 ;  /* 0x0000000fff0f723e */ /* 0x000fca00000000ff */
[----:B------:R3:W-:Y:S01]  /*5b10*/  @P0 STG.E.U16 desc[UR12][R6.64+0x52], R15 ;  /* 0x0000520f06000986 */ /* 0x0007e2000c10150c */
[----:B------:R-:W-:-:S13]  /*5b20*/  ISETP.GT.AND P0, PT, R0, RZ, P3 ;  /* 0x000000ff0000720c */ /* 0x000fda0001f04270 */
[----:B---3--:R-:W-:Y:S05]  /*5b30*/  @!P0 BRA `(.L_x_68) ;  /* 0x0000000000048947 */ /* 0x008fea0003800000 */
[----:B------:R3:W5:Y:S02]  /*5b40*/  LDG.E.LTC128B.U16 R21, desc[UR12][R10.64+0x60] ;  /* 0x0000600c0a157981 */ /* 0x000764000c1e1520 */
.L_x_68:
[----:B------:R-:W-:Y:S05]  /*5b50*/  BSYNC B0 ;  /* 0x0000000000007941 */ /* 0x000fea0003800000 */
.L_x_67:
[----:B------:R-:W2:Y:S01]  /*5b60*/  LDL.LU R15, [R1+0x60] ;  /* 0x00006000010f7983 */ /* 0x000ea20000300800 */
[----:B-----5:R-:W-:Y:S01]  /*5b70*/  HADD2.F32 R14, -RZ, R21.H0_H0 ;  /* 0x20000015ff0e7230 */ /* 0x020fe20000004100 */
[----:B------:R-:W-:Y:S01]  /*5b80*/  ISETP.GT.AND P2, PT, R3, 0x31, PT ;  /* 0x000000310300780c */ /* 0x000fe20003f44270 */
[----:B------:R-:W-:Y:S01]  /*5b90*/  IMAD.WIDE.U32 R22, R221, R216, UR26 ;  /* 0x0000001add167e25 */ /* 0x000fe2000f8e00d8 */
[----:B------:R-:W-:Y:S01]  /*5ba0*/  LOP3.LUT R2, R2, 0xfffbffff, RZ, 0xc0, !PT ;  /* 0xfffbffff02027812 */ /* 0x000fe200078ec0ff */
[----:B------:R-:W-:Y:S02]  /*5bb0*/  BSSY B0, `(.L_x_69) ;  /* 0x0000011000007945 */ /* 0x000fe40003800000 */
[----:B------:R-:W-:Y:S01]  /*5bc0*/  FMUL R14, R14, UR17 ;  /* 0x000000110e0e7c20 */ /* 0x000fe20008400000 */
[----:B------:R-:W-:Y:S01]  /*5bd0*/  IMAD.IADD R235, R223, 0x1, R23 ;  /* 0x00000001dfeb7824 */ /* 0x000fe200078e0217 */
[----:B------:R-:W-:-:S06]  /*5be0*/  PRMT R218, R21, 0x7610, R218 ;  /* 0x0000761015da7816 */ /* 0x000fcc00000000da */
[----:B------:R-:W-:Y:S01]  /*5bf0*/  @P2 LOP3.LUT R2, R2, 0x40000, RZ, 0xfc, !PT ;  /* 0x0004000002022812 */ /* 0x000fe200078efcff */
[----:B--2---:R-:W-:-:S05]  /*5c00*/  FFMA R14, R15, UR16, R14 ;  /* 0x000000100f0e7c23 */ /* 0x004fca000800000e */
[----:B------:R-:W-:-:S05]  /*5c10*/  F2FP.F16.F32.PACK_AB R14, RZ, R14 ;  /* 0x0000000eff0e723e */ /* 0x000fca00000000ff */
[----:B------:R2:W-:Y:S02]  /*5c20*/  @P0 STG.E.U16 desc[UR12][R4.64+0x60], R14 ;  /* 0x0000600e04000986 */ /* 0x0005e4000c10150c */
[----:B--2---:R-:W-:-:S04]  /*5c30*/  IADD3 R14, P0, R22, UR6, RZ ;  /* 0x00000006160e7c10 */ /* 0x004fc8000ff1e0ff */
[----:B------:R-:W-:-:S03]  /*5c40*/  IADD3.X R15, R235, UR5, RZ, P0, !PT ;  /* 0x00000005eb0f7c10 */ /* 0x000fc600087fe4ff */
[----:B------:R-:W-:-:S04]  /*5c50*/  IMAD.WIDE.U32 R14, R20, UR15, R14 ;  /* 0x0000000f140e7c25 */ /* 0x000fc8000f8e000e */
[----:B------:R-:W-:Y:S01]  /*5c60*/  VIADD R15, R15, UR10 ;  /* 0x0000000a0f0f7c36 */ /* 0x000fe20008000000 */
[----:B------:R-:W-:-:S04]  /*5c70*/  IADD3 R236, P0, P1, R14, UR11, R12 ;  /* 0x0000000b0eec7c10 */ /* 0x000fc8000f91e00c */
[----:B------:R-:W-:Y:S02]  /*5c80*/  IADD3.X R243, R15, UR20, R13, P0, P1 ;  /* 0x000000140ff37c10 */ /* 0x000fe400087e240d */
[----:B------:R-:W-:-:S13]  /*5c90*/  ISETP.GT.AND P0, PT, R0, RZ, P2 ;  /* 0x000000ff0000720c */ /* 0x000fda0001704270 */
[----:B------:R-:W-:Y:S05]  /*5ca0*/  @!P0 BRA `(.L_x_70) ;  /* 0x0000000000048947 */ /* 0x000fea0003800000 */
[----:B------:R2:W5:Y:S02]  /*5cb0*/  LDG.E.LTC128B.U16 R218, desc[UR12][R10.64+0x62] ;  /* 0x0000620c0ada7981 */ /* 0x000564000c1e1520 */
.L_x_70:
[----:B------:R-:W-:Y:S05]  /*5cc0*/  BSYNC B0 ;  /* 0x0000000000007941 */ /* 0x000fea0003800000 */
.L_x_69:
[----:B------:R-:W3:Y:S01]  /*5cd0*/  LDL.LU R15, [R1+0x64] ;  /* 0x00006400010f7983 */ /* 0x000ee20000300800 */
[----:B-----5:R-:W-:Y:S01]  /*5ce0*/  HADD2.F32 R14, -RZ, R218.H0_H0 ;  /* 0x200000daff0e7230 */ /* 0x020fe20000004100 */
[----:B------:R-:W-:Y:S04]  /*5cf0*/  BSSY B0, `(.L_x_71) ;  /* 0x0000011000007945 */ /* 0x000fe80003800000 */
[----:B------:R-:W-:-:S04]  /*5d00*/  FMUL R14, R14, UR17 ;  /* 0x000000110e0e7c20 */ /* 0x000fc80008400000 */
[----:B---3--:R-:W-:-:S05]  /*5d10*/  FFMA R14, R15, UR16, R14 ;  /* 0x000000100f0e7c23 */ /* 0x008fca000800000e */
[----:B------:R-:W-:-:S05]  /*5d20*/  F2FP.F16.F32.PACK_AB R14, RZ, R14 ;  /* 0x0000000eff0e723e */ /* 0x000fca00000000ff */
[----:B------:R3:W-:Y:S02]  /*5d30*/  @P0 STG.E.U16 desc[UR12][R4.64+0x62], R14 ;  /* 0x0000620e04000986 */ /* 0x0007e4000c10150c */
[----:B---3--:R-:W-:-:S04]  /*5d40*/  IMAD.WIDE.U32 R14, R220, R216, UR26 ;  /* 0x0000001adc0e7e25 */ /* 0x008fc8000f8e00d8 */
[----:B------:R-:W-:Y:S01]  /*5d50*/  IMAD.IADD R226, R222, 0x1, R15 ;  /* 0x00000001dee27824 */ /* 0x000fe200078e020f */
[----:B------:R-:W-:-:S04]  /*5d60*/  IADD3 R216, P0, R14, UR6, RZ ;  /* 0x000000060ed87c10 */ /* 0x000fc8000ff1e0ff */
[----:B------:R-:W-:-:S03]  /*5d70*/  IADD3.X R217, R226, UR5, RZ, P0, !PT ;  /* 0x00000005e2d97c10 */ /* 0x000fc600087fe4ff */
[----:B------:R-:W-:-:S04]  /*5d80*/  IMAD.WIDE.U32 R20, R20, UR15, R216 ;  /* 0x0000000f14147c25 */ /* 0x000fc8000f8e00d8 */
[----:B------:R-:W-:Y:S01]  /*5d90*/  VIADD R21, R21, UR10 ;  /* 0x0000000a15157c36 */ /* 0x000fe20008000000 */
[----:B------:R-:W-:Y:S02]  /*5da0*/  IADD3 R234, P0, P1, R20, UR11, R12 ;  /* 0x0000000b14ea7c10 */ /* 0x000fe4000f91e00c */
[----:B------:R-:W-:Y:S02]  /*5db0*/  PRMT R20, R218, 0x7610, R20 ;  /* 0x00007610da147816 */ /* 0x000fe40000000014 */
[----:B------:R-:W-:Y:S02]  /*5dc0*/  IADD3.X R242, R21, UR20, R13, P0, P1 ;  /* 0x0000001415f27c10 */ /* 0x000fe400087e240d */
[----:B------:R-:W-:-:S13]  /*5dd0*/  ISETP.GT.AND P0, PT, R0, 0x8, P3 ;  /* 0x000000080000780c */ /* 0x000fda0001f04270 */
[----:B------:R-:W-:Y:S05]  /*5de0*/  @!P0 BRA `(.L_x_72) ;  /* 0x0000000000048947 */ /* 0x000fea0003800000 */
[----:B------:R3:W5:Y:S02]  /*5df0*/  LDG.E.LTC128B.U16 R20, desc[UR12][R8.64+0x60] ;  /* 0x0000600c08147981 */ /* 0x000764000c1e1520 */
.L_x_72:
[----:B------:R-:W-:Y:S05]  /*5e00*/  BSYNC B0 ;  /* 0x0000000000007941 */ /* 0x000fea0003800000 */
.L_x_71:
        /* <DEDUP_REMOVED lines=10> */
.L_x_74:
[----:B------:R-:W-:Y:S05]  /*5eb0*/  BSYNC B0 ;  /* 0x0000000000007941 */ /* 0x000fea0003800000 */
.L_x_73:
[----:B------:R-:W3:Y:S01]  /*5ec0*/  LDL.LU R13, [R1+0x6c] ;  /* 0x00006c00010d7983 */ /* 0x000ee20000300800 */
[----:B-----5:R-:W-:Y:S01]  /*5ed0*/  HADD2.F32 R12, -RZ, R20.H0_H0 ;  /* 0x20000014ff0c7230 */ /* 0x020fe20000004100 */
[----:B------:R-:W-:Y:S01]  /*5ee0*/  USHF.L.U32 UR23, UR14, 0x1, URZ ;  /* 0x000000010e177899 */ /* 0x000fe2000800063f */
[----:B------:R-:W-:Y:S01]  /*5ef0*/  ISETP.GT.AND P3, PT, R3, 0x38, PT ;  /* 0x000000380300780c */ /* 0x000fe20003f64270 */
[----:B------:R-:W-:Y:S01]  /*5f00*/  USHF.L.U64.HI UR24, UR14, 0x1, UR21 ;  /* 0x000000010e187899 */ /* 0x000fe20008010215 */
[----:B------:R-:W-:Y:S01]  /*5f10*/  LOP3.LUT R2, R2, 0xfffdffff, RZ, 0xc0, !PT ;  /* 0xfffdffff02027812 */ /* 0x000fe200078ec0ff */
[----:B------:R-:W-:Y:S01]  /*5f20*/  FMUL R12, R12, UR17 ;  /* 0x000000110c0c7c20 */ /* 0x000fe20008400000 */
[----:B------:R-:W-:Y:S09]  /*5f30*/  BSSY B0, `(.L_x_75) ;  /* 0x000000c000007945 */ /* 0x000ff20003800000 */
[----:B------:R-:W-:Y:S01]  /*5f40*/  @P3 LOP3.LUT R2, R2, 0x20000, RZ, 0xfc, !PT ;  /* 0x0002000002023812 */ /* 0x000fe200078efcff */
[----:B---3--:R-:W-:Y:S01]  /*5f50*/  FFMA R12, R13, UR16, R12 ;  /* 0x000000100d0c7c23 */ /* 0x008fe2000800000c */
[----:B------:R-:W-:-:S04]  /*5f60*/  IMAD.U32 R13, RZ, RZ, UR8 ;  /* 0x00000008ff0d7e24 */ /* 0x000fc8000f8e00ff */
[----:B------:R-:W-:-:S05]  /*5f70*/  F2FP.F16.F32.PACK_AB R12, RZ, R12 ;  /* 0x0000000cff0c723e */ /* 0x000fca00000000ff */
[----:B------:R3:W-:Y:S02]  /*5f80*/  @P0 STG.E.U16 desc[UR12][R6.64+0x62], R12 ;  /* 0x0000620c06000986 */ /* 0x0007e4000c10150c */
[----:B---3--:R-:W-:-:S05]  /*5f90*/  IMAD.U32 R12, RZ, RZ, UR25 ;  /* 0x00000019ff0c7e24 */ /* 0x008fca000f8e00ff */
[----:B------:R-:W-:-:S04]  /*5fa0*/  IADD3 R12, P0, P1, R12, UR23, R4 ;  /* 0x000000170c0c7c10 */ /* 0x000fc8000f91e004 */
[----:B------:R-:W-:Y:S02]  /*5fb0*/  IADD3.X R13, R13, UR24, R5, P0, P1 ;  /* 0x000000180d0d7c10 */ /* 0x000fe400087e2405 */
[----:B------:R-:W-:-:S13]  /*5fc0*/  ISETP.GT.AND P0, PT, R0, RZ, P3 ;  /* 0x000000ff0000720c */ /* 0x000fda0001f04270 */
[----:B------:R-:W-:Y:S05]  /*5fd0*/  @!P0 BRA `(.L_x_76) ;  /* 0x0000000000048947 */ /* 0x000fea0003800000 */
[----:B------:R3:W5:Y:S02]  /*5fe0*/  LDG.E.LTC128B.U16 R20, desc[UR12][R10.64+0x70] ;  /* 0x0000700c0a147981 */ /* 0x000764000c1e1520 */
.L_x_76:
[----:B------:R-:W-:Y:S05]  /*5ff0*/  BSYNC B0 ;  /* 0x0000000000007941 */ /* 0x000fea0003800000 */
.L_x_75:
[----:B------:R-:W2:Y:S01]  /*6000*/  LDL.LU R216, [R1+0x70] ;  /* 0x0000700001d87983 */ /* 0x000ea20000300800 */
[----:B-----5:R-:W-:Y:S01]  /*6010*/  HADD2.F32 R21, -RZ, R20.H0_H0 ;  /* 0x20000014ff157230 */ /* 0x020fe20000004100 */
[----:B------:R-:W-:Y:S01]  /*6020*/  ISETP.GT.AND P2, PT, R3, 0x39, PT ;  /* 0x000000390300780c */ /* 0x000fe20003f44270 */
[----:B------:R-:W-:Y:S01]  /*6030*/  BSSY B0, `(.L_x_77) ;  /* 0x000000b000007945 */ /* 0x000fe20003800000 */
[----:B------:R-:W-:Y:S02]  /*6040*/  LOP3.LUT R2, R2, 0xfffeffff, RZ, 0xc0, !PT ;  /* 0xfffeffff02027812 */ /* 0x000fe400078ec0ff */
[----:B------:R-:W-:Y:S01]  /*6050*/  FMUL R21, R21, UR17 ;  /* 0x0000001115157c20 */ /* 0x000fe20008400000 */
[----:B------:R-:W-:-:S08]  /*6060*/  PRMT R217, R20, 0x7610, R217 ;  /* 0x0000761014d97816 */ /* 0x000fd000000000d9 */
[----:B------:R-:W-:Y:S01]  /*6070*/  @P2 LOP3.LUT R2, R2, 0x10000, RZ, 0xfc, !PT ;  /* 0x0001000002022812 */ /* 0x000fe200078efcff */
[----:B--2---:R-:W-:-:S05]  /*6080*/  FFMA R21, R216, UR16, R21 ;  /* 0x00000010d8157c23 */ /* 0x004fca0008000015 */
[----:B------:R-:W-:-:S05]  /*6090*/  F2FP.F16.F32.PACK_AB R21, RZ, R21 ;  /* 0x00000015ff15723e */ /* 0x000fca00000000ff */
[----:B------:R2:W-:Y:S01]  /*60a0*/  @P0 STG.E.U16 desc[UR12][R4.64+0x70], R21 ;  /* 0x0000701504000986 */ /* 0x0005e2000c10150c */
[----:B------:R-:W-:-:S13]  /*60b0*/  ISETP.GT.AND P0, PT, R0, RZ, P2 ;  /* 0x000000ff0000720c */ /* 0x000fda0001704270 */
[----:B--2---:R-:W-:Y:S05]  /*60c0*/  @!P0 BRA `(.L_x_78) ;  /* 0x0000000000048947 */ /* 0x004fea0003800000 */
[----:B------:R2:W5:Y:S02]  /*60d0*/  LDG.E.LTC128B.U16 R217, desc[UR12][R10.64+0x72] ;  /* 0x0000720c0ad97981 */ /* 0x000564000c1e1520 */
.L_x_78:
[----:B------:R-:W-:Y:S05]  /*60e0*/  BSYNC B0 ;  /* 0x0000000000007941 */ /* 0x000fea0003800000 */
.L_x_77:
        /* <DEDUP_REMOVED lines=10> */
.L_x_80:
[----:B------:R-:W-:Y:S05]  /*6190*/  BSYNC B0 ;  /* 0x0000000000007941 */ /* 0x000fea0003800000 */
.L_x_79:
[----:B------:R-:W2:Y:S01]  /*61a0*/  LDL.LU R21, [R1+0x78] ;  /* 0x0000780001157983 */ /* 0x000ea20000300800 */
[----:B-----5:R-:W-:Y:S01]  /*61b0*/  HADD2.F32 R20, -RZ, R217.H0_H0 ;  /* 0x200000d9ff147230 */ /* 0x020fe20000004100 */
[----:B------:R-:W-:Y:S01]  /*61c0*/  USHF.L.U32 UR9, UR18, 0x8, URZ ;  /* 0x0000000812097899 */ /* 0x000fe2000800063f */
[----:B------:R-:W-:Y:S01]  /*61d0*/  BSSY B0, `(.L_x_81) ;  /* 0x000000d000007945 */ /* 0x000fe20003800000 */
[----:B------:R-:W-:Y:S02]  /*61e0*/  USHF.L.U64.HI UR22, UR18, 0x8, UR19 ;  /* 0x0000000812167899 */ /* 0x000fe40008010213 */
[----:B------:R-:W-:Y:S02]  /*61f0*/  FMUL R20, R20, UR17 ;  /* 0x0000001114147c20 */ /* 0x000fe40008400000 */
[----:B------:R-:W-:Y:S02]  /*6200*/  IMAD.U32 R216, RZ, RZ, UR9 ;  /* 0x00000009ffd87e24 */ /* 0x000fe4000f8e00ff */
[----:B--2---:R-:W-:Y:S01]  /*6210*/  FFMA R20, R21, UR16, R20 ;  /* 0x0000001015147c23 */ /* 0x004fe20008000014 */
[----:B------:R-:W-:-:S04]  /*6220*/  IMAD.U32 R21, RZ, RZ, UR22 ;  /* 0x00000016ff157e24 */ /* 0x000fc8000f8e00ff */
[----:B------:R-:W-:-:S05]  /*6230*/  F2FP.F16.F32.PACK_AB R20, RZ, R20 ;  /* 0x00000014ff14723e */ /* 0x000fca00000000ff */
[----:B------:R2:W-:Y:S02]  /*6240*/  @P0 STG.E.U16 desc[UR12][R6.64+0x70], R20 ;  /* 0x0000701406000986 */ /* 0x0005e4000c10150c */
[----:B--2---:R-:W-:-:S04]  /*6250*/  IADD3 R20, P0, P1, R4, UR25, R216 ;  /* 0x0000001904147c10 */ /* 0x004fc8000f91e0d8 */
[----:B------:R-:W-:Y:S02]  /*6260*/  IADD3.X R21, R5, UR8, R21, P0, P1 ;  /* 0x0000000805157c10 */ /* 0x000fe400087e2415 */
[----:B------:R-:W-:-:S13]  /*6270*/  ISETP.GT.AND P0, PT, R0, 0x8, P2 ;  /* 0x000000080000780c */ /* 0x000fda0001704270 */
[----:B------:R-:W-:Y:S05]  /*6280*/  @!P0 BRA `(.L_x_82) ;  /* 0x0000000000048947 */ /* 0x000fea0003800000 */
[----:B------:R2:W5:Y:S02]  /*6290*/  LDG.E.LTC128B.U16 R217, desc[UR12][R8.64+0x72] ;  /* 0x0000720c08d97981 */ /* 0x000564000c1e1520 */
.L_x_82:
[----:B------:R-:W-:Y:S05]  /*62a0*/  BSYNC B0 ;  /* 0x0000000000007941 */ /* 0x000fea0003800000 */
.L_x_81:
        /* <DEDUP_REMOVED lines=13> */
.L_x_84:
[----:B------:R-:W-:Y:S05]  /*6380*/  BSYNC B0 ;  /* 0x0000000000007941 */ /* 0x000fea0003800000 */
.L_x_83:
        /* <DEDUP_REMOVED lines=13> */
.L_x_86:
[----:B------:R-:W-:Y:S05]  /*6460*/  BSYNC B0 ;  /* 0x0000000000007941 */ /* 0x000fea0003800000 */
.L_x_85:
        /* <DEDUP_REMOVED lines=10> */
.L_x_88:
[----:B------:R-:W-:Y:S05]  /*6510*/  BSYNC B0 ;  /* 0x0000000000007941 */ /* 0x000fea0003800000 */
.L_x_87:
        /* <DEDUP_REMOVED lines=10> */
.L_x_90:
[----:B------:R-:W-:Y:S05]  /*65c0*/  BSYNC B0 ;  /* 0x0000000000007941 */ /* 0x000fea0003800000 */
.L_x_89:
        /* <DEDUP_REMOVED lines=13> */
.L_x_92:
[----:B------:R-:W-:Y:S05]  /*66a0*/  BSYNC B0 ;  /* 0x0000000000007941 */ /* 0x000fea0003800000 */
.L_x_91:
        /* <DEDUP_REMOVED lines=13> */
.L_x_94:
[----:B------:R-:W-:Y:S05]  /*6780*/  BSYNC B0 ;  /* 0x0000000000007941 */ /* 0x000fea0003800000 */
.L_x_93:
        /* <DEDUP_REMOVED lines=10> */
.L_x_96:
[----:B------:R-:W-:Y:S05]  /*6830*/  BSYNC B0 ;  /* 0x0000000000007941 */ /* 0x000fea0003800000 */
.L_x_95:
        /* <DEDUP_REMOVED lines=10> */
.L_x_98:
[----:B------:R-:W-:Y:S05]  /*68e0*/  BSYNC B0 ;  /* 0x0000000000007941 */ /* 0x000fea0003800000 */
.L_x_97:
        /* <DEDUP_REMOVED lines=13> */
.L_x_100:
[----:B------:R-:W-:Y:S05]  /*69c0*/  BSYNC B0 ;  /* 0x0000000000007941 */ /* 0x000fea0003800000 */
.L_x_99:
[----:B------:R-:W2:Y:S01]  /*69d0*/  LDL.LU R218, [R1+0xa0] ;  /* 0x0000a00001da7983 */ /* 0x000ea20000300800 */
[----:B-----5:R-:W-:Y:S01]  /*69e0*/  HADD2.F32 R15, -RZ, R217.H0_H0 ;  /* 0x200000d9ff0f7230 */ /* 0x020fe20000004100 */
[----:B------:R-:W-:Y:S01]  /*69f0*/  ISETP.GT.AND P1, PT, R3, 0x51, PT ;  /* 0x000000510300780c */ /* 0x000fe20003f24270 */
[----:B------:R-:W-:Y:S01]  /*6a00*/  BSSY B0, `(.L_x_101) ;  /* 0x000002e000007945 */ /* 0x000fe20003800000 */
[----:B------:R-:W-:Y:S02]  /*6a10*/  LOP3.LUT R2, R2, 0xfffffbff, RZ, 0xc0, !PT ;  /* 0xfffffbff02027812 */ /* 0x000fe400078ec0ff */
[----:B------:R-:W-:-:S09]  /*6a20*/  FMUL R15, R15, UR17 ;  /* 0x000000110f0f7c20 */ /* 0x000fd20008400000 */
[----:B------:R-:W-:Y:S01]  /*6a30*/  @P1 LOP3.LUT R2, R2, 0x400, RZ, 0xfc, !PT ;  /* 0x0000040002021812 */ /* 0x000fe200078efcff */
[----:B--2---:R-:W-:Y:S01]  /*6a40*/  FFMA R15, R218, UR16, R15 ;  /* 0x00000010da0f7c23 */ /* 0x004fe2000800000f */
[----:B------:R-:W-:-:S04]  /*6a50*/  IMAD.WIDE.U32 R218, R219, UR28, R16 ;  /* 0x0000001cdbda7c25 */ /* 0x000fc8000f8e0010 */
[----:B------:R-:W-:-:S05]  /*6a60*/  F2FP.F16.F32.PACK_AB R15, RZ, R15 ;  /* 0x0000000fff0f723e */ /* 0x000fca00000000ff */
[----:B------:R2:W-:Y:S01]  /*6a70*/  @P0 STG.E.U16 desc[UR12][R4.64+0xa0], R15 ;  /* 0x0000a00f04000986 */ /* 0x0005e2000c10150c */
[----:B------:R-:W-:Y:S01]  /*6a80*/  LEA R232, P0, R218, UR30, 0x1 ;  /* 0x0000001edae87c11 */ /* 0x000fe2000f8008ff */
[----:B--2---:R-:W-:-:S05]  /*6a90*/  IMAD.IADD R15, R219, 0x1, R227 ;  /* 0x00000001db0f7824 */ /* 0x004fca00078e02e3 */
[----:B------:R-:W-:Y:S01]  /*6aa0*/  LEA.HI.X R233, R218, UR31, R15, 0x1, P0 ;  /* 0x0000001fdae97c11 */ /* 0x000fe200080f0c0f */
[----:B------:R-:W-:-:S04]  /*6ab0*/  IMAD.WIDE.U32 R218, R221, UR28, R16 ;  /* 0x0000001cddda7c25 */ /* 0x000fc8000f8e0010 */
[----:B------:R-:W-:Y:S01]  /*6ac0*/  IMAD.IADD R223, R219, 0x1, R223 ;  /* 0x00000001dbdf7824 */ /* 0x000fe200078e02df */
[----:B------:R-:W-:-:S04]  /*6ad0*/  LEA R230, P0, R218, UR30, 0x1 ;  /* 0x0000001edae67c11 */ /* 0x000fc8000f8008ff */
[----:B------:R-:W-:Y:S01]  /*6ae0*/  LEA.HI.X R231, R218, UR31, R223, 0x1, P0 ;  /* 0x0000001fdae77c11 */ /* 0x000fe200080f0cdf */
[----:B------:R-:W-:-:S04]  /*6af0*/  IMAD.WIDE.U32 R218, R220, UR28, R16 ;  /* 0x0000001cdcda7c25 */ /* 0x000fc8000f8e0010 */
[----:B------:R-:W-:Y:S01]  /*6b00*/  IMAD.IADD R222, R219, 0x1, R222 ;  /* 0x00000001dbde7824 */ /* 0x000fe200078e02de */
[----:B------:R-:W-:-:S04]  /*6b10*/  LEA R228, P0, R218, UR30, 0x1 ;  /* 0x0000001edae47c11 */ /* 0x000fc8000f8008ff */
[----:B------:R-:W-:Y:S02]  /*6b20*/  LEA.HI.X R229, R218, UR31, R222, 0x1, P0 ;  /* 0x0000001fdae57c11 */ /* 0x000fe400080f0cde */
[----:B------:R-:W-:-:S04]  /*6b30*/  LEA R218, P0, R241, UR30, 0x1 ;  /* 0x0000001ef1da7c11 */ /* 0x000fc8000f8008ff */
[----:B------:R-:W-:Y:S02]  /*6b40*/  LEA.HI.X R219, R241, UR31, R247, 0x1, P0 ;  /* 0x0000001ff1db7c11 */ /* 0x000fe400080f0cf7 */
[----:B------:R-:W-:-:S04]  /*6b50*/  LEA R220, P0, R240, UR30, 0x1 ;  /* 0x0000001ef0dc7c11 */ /* 0x000fc8000f8008ff */
[----:B------:R-:W-:Y:S02]  /*6b60*/  LEA.HI.X R221, R240, UR31, R246, 0x1, P0 ;  /* 0x0000001ff0dd7c11 */ /* 0x000fe400080f0cf6 */
[----:B------:R-:W-:-:S04]  /*6b70*/  LEA R222, P0, R239, UR30, 0x1 ;  /* 0x0000001eefde7c11 */ /* 0x000fc8000f8008ff */
[----:B------:R-:W-:Y:S02]  /*6b80*/  LEA.HI.X R223, R239, UR31, R245, 0x1, P0 ;  /* 0x0000001fefdf7c11 */ /* 0x000fe400080f0cf5 */
[----:B------:R-:W-:-:S05]  /*6b90*/  IADD3 R224, P0, R18, R224, RZ ;  /* 0x000000e012e07210 */ /* 0x000fca0007f1e0ff */
[----:B------:R-:W-:Y:S01]  /*6ba0*/  IMAD.X R19, R237, 0x1, R17, P0 ;  /* 0x00000001ed137824 */ /* 0x000fe200000e0611 */
[----:B------:R-:W-:-:S05]  /*6bb0*/  IADD3 R22, P0, R18, R22, RZ ;  /* 0x0000001612167210 */ /* 0x000fca0007f1e0ff */
[----:B------:R-:W-:Y:S01]  /*6bc0*/  IMAD.X R23, R235, 0x1, R17, P0 ;  /* 0x00000001eb177824 */ /* 0x000fe200000e0611 */
[----:B------:R-:W-:-:S05]  /*6bd0*/  IADD3 R15, P0, R18, R14, RZ ;  /* 0x0000000e120f7210 */ /* 0x000fca0007f1e0ff */
[----:B------:R-:W-:Y:S01]  /*6be0*/  IMAD.X R16, R226, 0x1, R17, P0 ;  /* 0x00000001e2107824 */ /* 0x000fe200000e0611 */
        /* <DEDUP_REMOVED lines=12> */
[----:B------:R-:W-:-:S13]  /*6cb0*/  ISETP.GT.AND P0, PT, R0, RZ, P1 ;  /* 0x000000ff0000720c */ /* 0x000fda0000f04270 */
[----:B------:R-:W-:Y:S05]  /*6cc0*/  @!P0 BRA `(.L_x_102) ;  /* 0x0000000000048947 */ /* 0x000fea0003800000 */
[----:B------:R2:W5:Y:S02]  /*6cd0*/  LDG.E.LTC128B.U16 R217, desc[UR12][R10.64+0xa2] ;  /* 0x0000a20c0ad97981 */ /* 0x000564000c1e1520 */
.L_x_102:
[----:B------:R-:W-:Y:S05]  /*6ce0*/  BSYNC B0 ;  /* 0x0000000000007941 */ /* 0x000fea0003800000 */
.L_x_101:
        /* <DEDUP_REMOVED lines=10> */
.L_x_104:
[----:B------:R-:W-:Y:S05]  /*6d90*/  BSYNC B0 ;  /* 0x0000000000007941 */ /* 0x000fea0003800000 */
.L_x_103:
        /* <DEDUP_REMOVED lines=10> */
.L_x_106:
[----:B------:R-:W-:Y:S05]  /*6e40*/  BSYNC B0 ;  /* 0x0000000000007941 */ /* 0x000fea0003800000 */
.L_x_105:
        /* <DEDUP_REMOVED lines=13> */
.L_x_108:
[----:B------:R-:W-:Y:S05]  /*6f20*/  BSYNC B0 ;  /* 0x0000000000007941 */ /* 0x000fea0003800000 */
.L_x_107:
        /* <DEDUP_REMOVED lines=13> */
.L_x_110:
[----:B------:R-:W-:Y:S05]  /*7000*/  BSYNC B0 ;  /* 0x0000000000007941 */ /* 0x000fea0003800000 */
.L_x_109:
        /* <DEDUP_REMOVED lines=10> */
.L_x_112:
[----:B------:R-:W-:Y:S05]  /*70b0*/  BSYNC B0 ;  /* 0x0000000000007941 */ /* 0x000fea0003800000 */
.L_x_111:
        /* <DEDUP_REMOVED lines=10> */
.L_x_114:
[----:B------:R-:W-:Y:S05]  /*7160*/  BSYNC B0 ;  /* 0x0000000000007941 */ /* 0x000fea0003800000 */
.L_x_113:
        /* <DEDUP_REMOVED lines=13> */
.L_x_116:
[----:B------:R-:W-:Y:S05]  /*7240*/  BSYNC B0 ;  /* 0x0000000000007941 */ /* 0x000fea0003800000 */
.L_x_115:
        /* <DEDUP_REMOVED lines=13> */
.L_x_118:
[----:B------:R-:W-:Y:S05]  /*7320*/  BSYNC B0 ;  /* 0x0000000000007941 */ /* 0x000fea0003800000 */
.L_x_117:
        /* <DEDUP_REMOVED lines=10> */
.L_x_120:
[----:B------:R-:W-:Y:S05]  /*73d0*/  BSYNC B0 ;  /* 0x0000000000007941 */ /* 0x000fea0003800000 */
.L_x_119:
        /* <DEDUP_REMOVED lines=10> */
.L_x_122:
[----:B------:R-:W-:Y:S05]  /*7480*/  BSYNC B0 ;  /* 0x0000000000007941 */ /* 0x000fea0003800000 */
.L_x_121:
        /* <DEDUP_REMOVED lines=13> */
.L_x_124:
[----:B------:R-:W-:Y:S05]  /*7560*/  BSYNC B0 ;  /* 0x0000000000007941 */ /* 0x000fea0003800000 */
.L_x_123:
        /* <DEDUP_REMOVED lines=13> */
.L_x_126:
[----:B------:R-:W-:Y:S05]  /*7640*/  BSYNC B0 ;  /* 0x0000000000007941 */ /* 0x000fea0003800000 */
.L_x_125:
        /* <DEDUP_REMOVED lines=10> */
.L_x_128:
[----:B------:R-:W-:Y:S05]  /*76f0*/  BSYNC B0 ;  /* 0x0000000000007941 */ /* 0x000fea0003800000 */
.L_x_127:
        /* <DEDUP_REMOVED lines=10> */
.L_x_130:
[----:B------:R-:W-:Y:S05]  /*77a0*/  BSYNC B0 ;  /* 0x0000000000007941 */ /* 0x000fea0003800000 */
.L_x_129:
[----:B------:R-:W3:Y:S01]  /*77b0*/  LDL.LU R235, [R1+0xdc] ;  /* 0x0000dc0001eb7983 */ /* 0x000ee20000300800 */
[----:B-----5:R-:W-:Y:S01]  /*77c0*/  HADD2.F32 R234, -RZ, R217.H0_H0 ;  /* 0x200000d9ffea7230 */ /* 0x020fe20000004100 */
[----:B------:R-:W-:Y:S01]  /*77d0*/  ISETP.GT.AND P3, PT, R3, 0x70, PT ;  /* 0x000000700300780c */ /* 0x000fe20003f64270 */
[----:B------:R-:W-:Y:S03]  /*77e0*/  BSSY B0, `(.L_x_131) ;  /* 0x0000008000007945 */ /* 0x000fe60003800000 */
[----:B------:R-:W-:-:S04]  /*77f0*/  FMUL R234, R234, UR17 ;  /* 0x00000011eaea7c20 */ /* 0x000fc80008400000 */
[----:B---3--:R-:W-:-:S05]  /*7800*/  FFMA R234, R235, UR16, R234 ;  /* 0x00000010ebea7c23 */ /* 0x008fca00080000ea */
[----:B------:R-:W-:-:S05]  /*7810*/  F2FP.F16.F32.PACK_AB R234, RZ, R234 ;  /* 0x000000eaffea723e */ /* 0x000fca00000000ff */
[----:B------:R3:W-:Y:S01]  /*7820*/  @P0 STG.E.U16 desc[UR12][R6.64+0xd2], R234 ;  /* 0x0000d2ea06000986 */ /* 0x0007e2000c10150c */
[----:B------:R-:W-:-:S13]  /*7830*/  ISETP.GT.AND P0, PT, R0, RZ, P3 ;  /* 0x000000ff0000720c */ /* 0x000fda0001f04270 */
[----:B---3--:R-:W-:Y:S05]  /*7840*/  @!P0 BRA `(.L_x_132) ;  /* 0x0000000000048947 */ /* 0x008fea0003800000 */
[----:B------:R3:W5:Y:S02]  /*7850*/  LDG.E.LTC128B.U16 R217, desc[UR12][R10.64+0xe0] ;  /* 0x0000e00c0ad97981 */ /* 0x000764000c1e1520 */
.L_x_132:
[----:B------:R-:W-:Y:S05]  /*7860*/  BSYNC B0 ;  /* 0x0000000000007941 */ /* 0x000fea0003800000 */
.L_x_131:
[----:B------:R-:W2:Y:S01]  /*7870*/  LDL.LU R235, [R1+0xe0] ;  /* 0x0000e00001eb7983 */ /* 0x000ea20000300800 */
[----:B-----5:R-:W-:Y:S01]  /*7880*/  HADD2.F32 R234, -RZ, R217.H0_H0 ;  /* 0x200000d9ffea7230 */ /* 0x020fe20000004100 */
[----:B------:R-:W-:Y:S01]  /*7890*/  ISETP.GT.AND P2, PT, R3, 0x71, PT ;  /* 0x000000710300780c */ /* 0x000fe20003f44270 */
[----:B------:R-:W-:Y:S03]  /*78a0*/  BSSY B0, `(.L_x_133) ;  /* 0x0000008000007945 */ /* 0x000fe60003800000 */
[----:B------:R-:W-:-:S04]  /*78b0*/  FMUL R234, R234, UR17 ;  /* 0x00000011eaea7c20 */ /* 0x000fc80008400000 */
[----:B--2---:R-:W-:-:S05]  /*78c0*/  FFMA R234, R235, UR16, R234 ;  /* 0x00000010ebea7c23 */ /* 0x004fca00080000ea */
[----:B------:R-:W-:-:S05]  /*78d0*/  F2FP.F16.F32.PACK_AB R234, RZ, R234 ;  /* 0x000000eaffea723e */ /* 0x000fca00000000ff */
[----:B------:R2:W-:Y:S01]  /*78e0*/  @P0 STG.E.U16 desc[UR12][R4.64+0xe0], R234 ;  /* 0x0000e0ea04000986 */ /* 0x0005e2000c10150c */
[----:B------:R-:W-:-:S13]  /*78f0*/  ISETP.GT.AND P0, PT, R0, RZ, P2 ;  /* 0x000000ff0000720c */ /* 0x000fda0001704270 */
[----:B--2---:R-:W-:Y:S05]  /*7900*/  @!P0 BRA `(.L_x_134) ;  /* 0x0000000000048947 */ /* 0x004fea0003800000 */
[----:B------:R2:W5:Y:S02]  /*7910*/  LDG.E.LTC128B.U16 R217, desc[UR12][R10.64+0xe2] ;  /* 0x0000e20c0ad97981 */ /* 0x000564000c1e1520 */
.L_x_134:
[----:B------:R-:W-:Y:S05]  /*7920*/  BSYNC B0 ;  /* 0x0000000000007941 */ /* 0x000fea0003800000 */
.L_x_133:
        /* <DEDUP_REMOVED lines=10> */
.L_x_136:
[----:B------:R-:W-:Y:S05]  /*79d0*/  BSYNC B0 ;  /* 0x0000000000007941 */ /* 0x000fea0003800000 */
.L_x_135:
        /* <DEDUP_REMOVED lines=10> */
.L_x_138:
[----:B------:R-:W-:Y:S05]  /*7a80*/  BSYNC B0 ;  /* 0x0000000000007941 */ /* 0x000fea0003800000 */
.L_x_137:
        /* <DEDUP_REMOVED lines=11> */
.L_x_140:
[----:B------:R-:W-:Y:S05]  /*7b40*/  BSYNC B0 ;  /* 0x0000000000007941 */ /* 0x000fea0003800000 */
.L_x_139:
[----:B------:R-:W2:Y:S01]  /*7b50*/  LDL.LU R235, [R1+0xf0] ;  /* 0x0000f00001eb7983 */ /* 0x000ea20000300800 */
[----:B-----5:R-:W-:Y:S01]  /*7b60*/  HADD2.F32 R234, -RZ, R217.H0_H0 ;  /* 0x200000d9ffea7230 */ /* 0x020fe20000004100 */
[----:B------:R-:W-:Y:S04]  /*7b70*/  BSSY B0, `(.L_x_141) ;  /* 0x0000009000007945 */ /* 0x000fe80003800000 */
[----:B------:R-:W-:-:S04]  /*7b80*/  FMUL R234, R234, UR17 ;  /* 0x00000011eaea7c20 */ /* 0x000fc80008400000 */
[----:B--2---:R-:W-:-:S05]  /*7b90*/  FFMA R234, R235, UR16, R234 ;  /* 0x00000010ebea7c23 */ /* 0x004fca00080000ea */
[----:B------:R-:W-:-:S05]  /*7ba0*/  F2FP.F16.F32.PACK_AB R234, RZ, R234 ;  /* 0x000000eaffea723e */ /* 0x000fca00000000ff */
[----:B------:R2:W-:Y:S01]  /*7bb0*/  @P0 STG.E.U16 desc[UR12][R4.64+0xf0], R234 ;  /* 0x0000f0ea04000986 */ /* 0x0005e2000c10150c */
[----:B------:R-:W-:-:S04]  /*7bc0*/  ISETP.GT.AND P0, PT, R3, 0x79, PT ;  /* 0x000000790300780c */ /* 0x000fc80003f04270 */
[----:B------:R-:W-:-:S13]  /*7bd0*/  ISETP.GT.AND P4, PT, R0, RZ, P0 ;  /* 0x000000ff0000720c */ /* 0x000fda0000784270 */
[----:B--2---:R-:W-:Y:S05]  /*7be0*/  @!P4 BRA `(.L_x_142) ;  /* 0x000000000004c947 */ /* 0x004fea0003800000 */
[----:B------:R2:W5:Y:S02]  /*7bf0*/  LDG.E.LTC128B.U16 R217, desc[UR12][R10.64+0xf2] ;  /* 0x0000f20c0ad97981 */ /* 0x000564000c1e1520 */
.L_x_142:
[----:B------:R-:W-:Y:S05]  /*7c00*/  BSYNC B0 ;  /* 0x0000000000007941 */ /* 0x000fea0003800000 */
.L_x_141:
[----:B-1234-:R-:W2:Y:S01]  /*7c10*/  LDL.LU R10, [R1+0xf4] ;  /* 0x0000f400010a7983 */ /* 0x01eea20000300800 */
[----:B-----5:R-:W-:Y:S01]  /*7c20*/  HADD2.F32 R3, -RZ, R217.H0_H0 ;  /* 0x200000d9ff037230 */ /* 0x020fe20000004100 */
[----:B------:R-:W-:Y:S04]  /*7c30*/  BSSY B0, `(.L_x_143) ;  /* 0x0000008000007945 */ /* 0x000fe80003800000 */
[----:B------:R-:W-:-:S04]  /*7c40*/  FMUL R3, R3, UR17 ;  /* 0x0000001103037c20 */ /* 0x000fc80008400000 */
[----:B--2---:R-:W-:-:S05]  /*7c50*/  FFMA R3, R10, UR16, R3 ;  /* 0x000000100a037c23 */ /* 0x004fca0008000003 */
[----:B------:R-:W-:-:S05]  /*7c60*/  F2FP.F16.F32.PACK_AB R3, RZ, R3 ;  /* 0x00000003ff03723e */ /* 0x000fca00000000ff */
[----:B------:R1:W-:Y:S01]  /*7c70*/  @P4 STG.E.U16 desc[UR12][R4.64+0xf2], R3 ;  /* 0x0000f20304004986 */ /* 0x0003e2000c10150c */
[----:B------:R-:W-:-:S13]  /*7c80*/  ISETP.GT.AND P4, PT, R0, 0x8, P1 ;  /* 0x000000080000780c */ /* 0x000fda0000f84270 */
[----:B-1----:R-:W-:Y:S05]  /*7c90*/  @!P4 BRA `(.L_x_144) ;  /* 0x000000000004c947 */ /* 0x002fea0003800000 */
[----:B------:R1:W5:Y:S02]  /*7ca0*/  LDG.E.LTC128B.U16 R217, desc[UR12][R8.64+0xf0] ;  /* 0x0000f00c08d97981 */ /* 0x000364000c1e1520 */
.L_x_144:
[----:B------:R-:W-:Y:S05]  /*7cb0*/  BSYNC B0 ;  /* 0x0000000000007941 */ /* 0x000fea0003800000 */
.L_x_143:
        /* <DEDUP_REMOVED lines=10> */
.L_x_146:
[----:B------:R-:W-:Y:S05]  /*7d60*/  BSYNC B0 ;  /* 0x0000000000007941 */ /* 0x000fea0003800000 */
.L_x_145:
[----:B012---:R-:W2:Y:S01]  /*7d70*/  LDL.LU R8, [R1+0xfc] ;  /* 0x0000fc0001087983 */ /* 0x007ea20000300800 */
[----:B-----5:R-:W-:Y:S02]  /*7d80*/  HADD2.F32 R3, -RZ, R217.H0_H0 ;  /* 0x200000d9ff037230 */ /* 0x020fe40000004100 */
[----:B------:R-:W-:-:S03]  /*7d90*/  @P4 IMAD.MOV.U32 R9, RZ, RZ, R7 ;  /* 0x000000ffff094224 */ /* 0x000fc600078e0007 */
[----:B------:R-:W-:-:S04]  /*7da0*/  FMUL R3, R3, UR17 ;  /* 0x0000001103037c20 */ /* 0x000fc80008400000 */
[----:B--2---:R-:W-:Y:S01]  /*7db0*/  FFMA R3, R8, UR16, R3 ;  /* 0x0000001008037c23 */ /* 0x004fe20008000003 */
[----:B------:R-:W-:-:S04]  /*7dc0*/  @P4 IMAD.MOV.U32 R8, RZ, RZ, R6 ;  /* 0x000000ffff084224 */ /* 0x000fc800078e0006 */
[----:B------:R-:W-:-:S04]  /*7dd0*/  F2FP.F16.F32.PACK_AB R3, RZ, R3 ;  /* 0x00000003ff03723e */ /* 0x000fc800000000ff */
[----:B------:R-:W-:-:S05]  /*7de0*/  PRMT R10, R3, 0x7610, R10 ;  /* 0x00007610030a7816 */ /* 0x000fca000000000a */
[----:B------:R0:W-:Y:S01]  /*7df0*/  @P4 STG.E.U16 desc[UR12][R8.64+0xf2], R10 ;  /* 0x0000f20a08004986 */ /* 0x0001e2000c10150c */
[----:B------:R-:W-:-:S04]  /*7e00*/  IADD3 R6, P4, R4, UR23, RZ ;  /* 0x0000001704067c10 */ /* 0x000fc8000ff9e0ff */
[----:B------:R-:W-:Y:S02]  /*7e10*/  IADD3.X R7, R5, UR24, RZ, P4, !PT ;  /* 0x0000001805077c10 */ /* 0x000fe4000a7fe4ff */
[----:B------:R-:W-:-:S13]  /*7e20*/  ISETP.GT.AND P4, PT, R0, 0x40, P5 ;  /* 0x000000400000780c */ /* 0x000fda0002f84270 */
[----:B------:R-:W2:Y:S01]  /*7e30*/  @P4 LDG.E.LTC128B.U16 R217, desc[UR12][R232.64] ;  /* 0x0000000ce8d94981 */ /* 0x000ea2000c1e1520 */
[----:B------:R-:W-:Y:S01]  /*7e40*/  BSSY B0, `(.L_x_147) ;  /* 0x000000a000007945 */ /* 0x000fe20003800000 */
[----:B--2---:R-:W-:-:S05]  /*7e50*/  HADD2.F32 R3, -RZ, R217.H0_H0 ;  /* 0x200000d9ff037230 */ /* 0x004fca0000004100 */
[----:B------:R-:W-:-:S04]  /*7e60*/  FMUL R3, R3, UR17 ;  /* 0x0000001103037c20 */ /* 0x000fc80008400000 */
[----:B------:R-:W-:-:S05]  /*7e70*/  FFMA R3, R152, UR16, R3 ;  /* 0x0000001098037c23 */ /* 0x000fca0008000003 */
[----:B------:R-:W-:-:S05]  /*7e80*/  F2FP.F16.F32.PACK_AB R3, RZ, R3 ;  /* 0x00000003ff03723e */ /* 0x000fca00000000ff */
[----:B------:R0:W-:Y:S01]  /*7e90*/  @P4 STG.E.U16 desc[UR12][R6.64], R3 ;  /* 0x0000000306004986 */ /* 0x0001e2000c10150c */
[----:B------:R-:W-:-:S04]  /*7ea0*/  LOP3.LUT P4, RZ, R2, 0x2, RZ, 0xc0, !PT ;  /* 0x0000000202ff7812 */ /* 0x000fc8000788c0ff */
[----:B------:R-:W-:-:S13]  /*7eb0*/  ISETP.GT.AND P4, PT, R0, 0x40, P4 ;  /* 0x000000400000780c */ /* 0x000fda0002784270 */
[----:B0-----:R-:W-:Y:S05]  /*7ec0*/  @!P4 BRA `(.L_x_148) ;  /* 0x000000000004c947 */ /* 0x001fea0003800000 */
[----:B------:R0:W5:Y:S02]  /*7ed0*/  LDG.E.LTC128B.U16 R217, desc[UR12][R218.64+0x2] ;  /* 0x0000020cdad97981 */ /* 0x000164000c1e1520 */
.L_x_148:
[----:B------:R-:W-:Y:S05]  /*7ee0*/  BSYNC B0 ;  /* 0x0000000000007941 */ /* 0x000fea0003800000 */
.L_x_147:
[----:B-----5:R-:W-:Y:S01]  /*7ef0*/  HADD2.F32 R3, -RZ, R217.H0_H0 ;  /* 0x200000d9ff037230 */ /* 0x020fe20000004100 */
[----:B------:R-:W-:Y:S04]  /*7f00*/  BSSY B0, `(.L_x_149) ;  /* 0x000000b000007945 */ /* 0x000fe80003800000 */
[----:B------:R-:W-:-:S04]  /*7f10*/  FMUL R8, R3, UR17 ;  /* 0x0000001103087c20 */ /* 0x000fc80008400000 */
[----:B------:R-:W-:-:S05]  /*7f20*/  FFMA R8, R153, UR16, R8 ;  /* 0x0000001099087c23 */ /* 0x000fca0008000008 */
[----:B------:R-:W-:-:S04]  /*7f30*/  F2FP.F16.F32.PACK_AB R8, RZ, R8 ;  /* 0x00000008ff08723e */ /* 0x000fc800000000ff */
[----:B------:R-:W-:-:S05]  /*7f40*/  PRMT R3, R8, 0x7610, R3 ;  /* 0x0000761008037816 */ /* 0x000fca0000000003 */
[----:B------:R1:W-:Y:S01]  /*7f50*/  @P4 STG.E.U16 desc[UR12][R6.64+0x2], R3 ;  /* 0x0000020306004986 */ /* 0x0003e2000c10150c */
[----:B------:R-:W-:-:S04]  /*7f60*/  IADD3 R8, P4, R6, UR25, RZ ;  /* 0x0000001906087c10 */ /* 0x000fc8000ff9e0ff */
[----:B------:R-:W-:Y:S02]  /*7f70*/  IADD3.X R9, R7, UR8, RZ, P4, !PT ;  /* 0x0000000807097c10 */ /* 0x000fe4000a7fe4ff */
[----:B------:R-:W-:-:S13]  /*7f80*/  ISETP.GT.AND P4, PT, R0, 0x48, P5 ;  /* 0x000000480000780c */ /* 0x000fda0002f84270 */
[----:B-1----:R-:W-:Y:S05]  /*7f90*/  @!P4 BRA `(.L_x_150) ;  /* 0x000000000004c947 */ /* 0x002fea0003800000 */
[----:B------:R1:W5:Y:S02]  /*7fa0*/  LDG.E.LTC128B.U16 R217, desc[UR12][R226.64] ;  /* 0x0000000ce2d97981 */ /* 0x000364000c1e1520 */
.L_x_150:
[----:B------:R-:W-:Y:S05]  /*7fb0*/  BSYNC B0 ;  /* 0x0000000000007941 */ /* 0x000fea0003800000 */
.L_x_149:
[----:B-----5:R-:W-:Y:S01]  /*7fc0*/  HADD2.F32 R3, -RZ, R217.H0_H0 ;  /* 0x200000d9ff037230 */ /* 0x020fe20000004100 */
[----:B------:R-:W-:Y:S04]  /*7fd0*/  BSSY B0, `(.L_x_151) ;  /* 0x000000b000007945 */ /* 0x000fe80003800000 */
[----:B------:R-:W-:-:S04]  /*7fe0*/  FMUL R3, R3, UR17 ;  /* 0x0000001103037c20 */ /* 0x000fc80008400000 */
[----:B------:R-:W-:-:S05]  /*7ff0*/  FFMA R3, R154, UR16, R3 ;  /* 0x000000109a037c23 */ /* 0x000fca0008000003 */
[----:B------:R-:W-:-:S05]  /*8000*/  F2FP.F16.F32.PACK_AB R3, RZ, R3 ;  /* 0x00000003ff03723e */ /* 0x000fca00000000ff */
[----:B------:R2:W-:Y:S01]  /*8010*/  @P4 STG.E.U16 desc[UR12][R8.64], R3 ;  /* 0x0000000308004986 */ /* 0x0005e2000c10150c */
[----:B------:R-:W-:-:S04]  /*8020*/  IADD3 R10, P4, R6, UR25, RZ ;  /* 0x00000019060a7c10 */ /* 0x000fc8000ff9e0ff */
[----:B------:R-:W-:Y:S02]  /*8030*/  IADD3.X R11, R7, UR8, RZ, P4, !PT ;  /* 0x00000008070b7c10 */ /* 0x000fe4000a7fe4ff */
[----:B------:R-:W-:-:S04]  /*8040*/  LOP3.LUT P4, RZ, R2, 0x2, RZ, 0xc0, !PT ;  /* 0x0000000202ff7812 */ /* 0x000fc8000788c0ff */
[----:B------:R-:W-:-:S13]  /*8050*/  ISETP.GT.AND P4, PT, R0, 0x48, P4 ;  /* 0x000000480000780c */ /* 0x000fda0002784270 */
[----:B--2---:R-:W-:Y:S05]  /*8060*/  @!P4 BRA `(.L_x_152) ;  /* 0x000000000004c947 */ /* 0x004fea0003800000 */
[----:B------:R2:W5:Y:S02]  /*8070*/  LDG.E.LTC128B.U16 R217, desc[UR12][R16.64+0x2] ;  /* 0x0000020c10d97981 */ /* 0x000564000c1e1520 */
.L_x_152:
[----:B------:R-:W-:Y:S05]  /*8080*/  BSYNC B0 ;  /* 0x0000000000007941 */ /* 0x000fea0003800000 */
.L_x_151:
[----:B-----5:R-:W-:Y:S01]  /*8090*/  HADD2.F32 R3, -RZ, R217.H0_H0 ;  /* 0x200000d9ff037230 */ /* 0x020fe20000004100 */
[----:B------:R-:W-:Y:S04]  /*80a0*/  BSSY B0, `(.L_x_153) ;  /* 0x0000009000007945 */ /* 0x000fe80003800000 */
[----:B------:R-:W-:-:S04]  /*80b0*/  FMUL R8, R3, UR17 ;  /* 0x0000001103087c20 */ /* 0x000fc80008400000 */
[----:B------:R-:W-:-:S05]  /*80c0*/  FFMA R8, R155, UR16, R8 ;  /* 0x000000109b087c23 */ /* 0x000fca0008000008 */
[----:B------:R-:W-:-:S05]  /*80d0*/  F2FP.F16.F32.PACK_AB R8, RZ, R8 ;  /* 0x00000008ff08723e */ /* 0x000fca00000000ff */
[----:B------:R3:W-:Y:S01]  /*80e0*/  @P4 STG.E.U16 desc[UR12][R10.64+0x2], R8 ;  /* 0x000002080a004986 */ /* 0x0007e2000c10150c */
[----:B------:R-:W-:-:S04]  /*80f0*/  LOP3.LUT P4, RZ, R2, 0x4, RZ, 0xc0, !PT ;  /* 0x0000000402ff7812 */ /* 0x000fc8000788c0ff */
[----:B------:R-:W-:-:S13]  /*8100*/  ISETP.GT.AND P4, PT, R0, 0x40, P4 ;  /* 0x000000400000780c */ /* 0x000fda0002784270 */
[----:B---3--:R-:W-:Y:S05]  /*8110*/  @!P4 BRA `(.L_x_154) ;  /* 0x000000000004c947 */ /* 0x008fea0003800000 */
[----:B------:R3:W5:Y:S02]  /*8120*/  LDG.E.LTC128B.U16 R217, desc[UR12][R218.64+0x10] ;  /* 0x0000100cdad97981 */ /* 0x000764000c1e1520 */
.L_x_154:
[----:B------:R-:W-:Y:S05]  /*8130*/  BSYNC B0 ;  /* 0x0000000000007941 */ /* 0x000fea0003800000 */
.L_x_153:
        /* <DEDUP_REMOVED lines=8> */
[----:B----4-:R-:W-:Y:S05]  /*81c0*/  @!P4 BRA `(.L_x_156) ;  /* 0x000000000004c947 */ /* 0x010fea0003800000 */
[----:B------:R4:W5:Y:S02]  /*81d0*/  LDG.E.LTC128B.U16 R217, desc[UR12][R218.64+0x12] ;  /* 0x0000120cdad97981 */ /* 0x000964000c1e1520 */
.L_x_156:
[----:B------:R-:W-:Y:S05]  /*81e0*/  BSYNC B0 ;  /* 0x0000000000007941 */ /* 0x000fea0003800000 */
.L_x_155:
        /* <DEDUP_REMOVED lines=10> */
.L_x_158:
[----:B------:R-:W-:Y:S05]  /*8290*/  BSYNC B0 ;  /* 0x0000000000007941 */ /* 0x000fea0003800000 */
.L_x_157:
        /* <DEDUP_REMOVED lines=10> */
.L_x_160:
[----:B------:R-:W-:Y:S05]  /*8340*/  BSYNC B0 ;  /* 0x0000000000007941 */ /* 0x000fea0003800000 */
.L_x_159:
[----:B-----5:R-:W-:Y:S01]  /*8350*/  HADD2.F32 R3, -RZ, R217.H0_H0 ;  /* 0x200000d9ff037230 */ /* 0x020fe20000004100 */
[----:B------:R-:W-:Y:S01]  /*8360*/  BSSY B0, `(.L_x_161) ;  /* 0x000000c000007945 */ /* 0x000fe20003800000 */
[----:B------:R-:W-:-:S03]  /*8370*/  @P4 IMAD.MOV.U32 R9, RZ, RZ, R13 ;  /* 0x000000ffff094224 */ /* 0x000fc600078e000d */
[----:B------:R-:W-:-:S04]  /*8380*/  FMUL R8, R3, UR17 ;  /* 0x0000001103087c20 */ /* 0x000fc80008400000 */
[----:B------:R-:W-:-:S05]  /*8390*/  FFMA R8, R159, UR16, R8 ;  /* 0x000000109f087c23 */ /* 0x000fca0008000008 */
[----:B------:R-:W-:-:S04]  /*83a0*/  F2FP.F16.F32.PACK_AB R8, RZ, R8 ;  /* 0x00000008ff08723e */ /* 0x000fc800000000ff */
[----:B------:R-:W-:Y:S01]  /*83b0*/  PRMT R3, R8, 0x7610, R3 ;  /* 0x0000761008037816 */ /* 0x000fe20000000003 */
[----:B------:R-:W-:-:S05]  /*83c0*/  @P4 IMAD.MOV.U32 R8, RZ, RZ, R12 ;  /* 0x000000ffff084224 */ /* 0x000fca00078e000c */
[----:B------:R0:W-:Y:S01]  /*83d0*/  @P4 STG.E.U16 desc[UR12][R8.64+0x12], R3 ;  /* 0x0000120308004986 */ /* 0x0001e2000c10150c */
[----:B------:R-:W-:-:S04]  /*83e0*/  LOP3.LUT P4, RZ, R2, 0x10, RZ, 0xc0, !PT ;  /* 0x0000001002ff7812 */ /* 0x000fc8000788c0ff */
[----:B------:R-:W-:-:S13]  /*83f0*/  ISETP.GT.AND P4, PT, R0, 0x40, P4 ;  /* 0x000000400000780c */ /* 0x000fda0002784270 */
[----:B0-----:R-:W-:Y:S05]  /*8400*/  @!P4 BRA `(.L_x_162) ;  /* 0x000000000004c947 */ /* 0x001fea0003800000 */
[----:B------:R0:W5:Y:S02]  /*8410*/  LDG.E.LTC128B.U16 R217, desc[UR12][R218.64+0x20] ;  /* 0x0000200cdad97981 */ /* 0x000164000c1e1520 */
.L_x_162:
[----:B------:R-:W-:Y:S05]  /*8420*/  BSYNC B0 ;  /* 0x0000000000007941 */ /* 0x000fea0003800000 */
.L_x_161:
        /* <DEDUP_REMOVED lines=10> */
.L_x_164:
[----:B------:R-:W-:Y:S05]  /*84d0*/  BSYNC B0 ;  /* 0x0000000000007941 */ /* 0x000fea0003800000 */
.L_x_163:
        /* <DEDUP_REMOVED lines=10> */
.L_x_166:
[----:B------:R-:W-:Y:S05]  /*8580*/  BSYNC B0 ;  /* 0x0000000000007941 */ /* 0x000fea0003800000 */
.L_x_165:
[----:B-----5:R-:W-:Y:S01]  /*8590*/  HADD2.F32 R3, -RZ, R217.H0_H0 ;  /* 0x200000d9ff037230 */ /* 0x020fe20000004100 */
[----:B------:R-:W-:Y:S01]  /*85a0*/  BSSY B0, `(.L_x_167) ;  /* 0x000000b000007945 */ /* 0x000fe20003800000 */
[----:B------:R-:W-:Y:S02]  /*85b0*/  @P4 IMAD.MOV.U32 R8, RZ, RZ, R12 ;  /* 0x000000ffff084224 */ /* 0x000fe400078e000c */
[----:B------:R-:W-:Y:S02]  /*85c0*/  @P4 IMAD.MOV.U32 R9, RZ, RZ, R13 ;  /* 0x000000ffff094224 */ /* 0x000fe400078e000d */
        /* <DEDUP_REMOVED lines=8> */
.L_x_168:
[----:B------:R-:W-:Y:S05]  /*8650*/  BSYNC B0 ;  /* 0x0000000000007941 */ /* 0x000fea0003800000 */
.L_x_167:
        /* <DEDUP_REMOVED lines=13> */
.L_x_170:
[----:B------:R-:W-:Y:S05]  /*8730*/  BSYNC B0 ;  /* 0x0000000000007941 */ /* 0x000fea0003800000 */
.L_x_169:
        /* <DEDUP_REMOVED lines=10> */
.L_x_172:
[----:B------:R-:W-:Y:S05]  /*87e0*/  BSYNC B0 ;  /* 0x0000000000007941 */ /* 0x000fea0003800000 */
.L_x_171:
        /* <DEDUP_REMOVED lines=10> */
.L_x_174:
[----:B------:R-:W-:Y:S05]  /*8890*/  BSYNC B0 ;  /* 0x0000000000007941 */ /* 0x000fea0003800000 */
.L_x_173:
        /* <DEDUP_REMOVED lines=12> */
.L_x_176:
[----:B------:R-:W-:Y:S05]  /*8960*/  BSYNC B0 ;  /* 0x0000000000007941 */ /* 0x000fea0003800000 */
.L_x_175:
        /* <DEDUP_REMOVED lines=13> */
.L_x_178:
[----:B------:R-:W-:Y:S05]  /*8a40*/  BSYNC B0 ;  /* 0x0000000000007941 */ /* 0x000fea0003800000 */
.L_x_177:
        /* <DEDUP_REMOVED lines=10> */
.L_x_180:
[----:B------:R-:W-:Y:S05]  /*8af0*/  BSYNC B0 ;  /* 0x0000000000007941 */ /* 0x000fea0003800000 */
.L_x_179:
        /* <DEDUP_REMOVED lines=10> */
.L_x_182:
[----:B------:R-:W-:Y:S05]  /*8ba0*/  BSYNC B0 ;  /* 0x0000000000007941 */ /* 0x000fea0003800000 */
.L_x_181:
        /* <DEDUP_REMOVED lines=12> */
.L_x_184:
[----:B------:R-:W-:Y:S05]  /*8c70*/  BSYNC B0 ;  /* 0x0000000000007941 */ /* 0x000fea0003800000 */
.L_x_183:
        /* <DEDUP_REMOVED lines=13> */
.L_x_186:
[----:B------:R-:W-:Y:S05]  /*8d50*/  BSYNC B0 ;  /* 0x0000000000007941 */ /* 0x000fea0003800000 */
.L_x_185:
        /* <DEDUP_REMOVED lines=10> */
.L_x_188:
[----:B------:R-:W-:Y:S05]  /*8e00*/  BSYNC B0 ;  /* 0x0000000000007941 */ /* 0x000fea0003800000 */
.L_x_187:
        /* <DEDUP_REMOVED lines=10> */
.L_x_190:
[----:B------:R-:W-:Y:S05]  /*8eb0*/  BSYNC B0 ;  /* 0x0000000000007941 */ /* 0x000fea0003800000 */
.L_x_189:
        /* <DEDUP_REMOVED lines=12> */
.L_x_192:
[----:B------:R-:W-:Y:S05]  /*8f80*/  BSYNC B0 ;  /* 0x0000000000007941 */ /* 0x000fea0003800000 */
.L_x_191:
        /* <DEDUP_REMOVED lines=13> */
.L_x_194:
[----:B------:R-:W-:Y:S05]  /*9060*/  BSYNC B0 ;  /* 0x0000000000007941 */ /* 0x000fea0003800000 */
.L_x_193:
        /* <DEDUP_REMOVED lines=10> */
.L_x_196:
[----:B------:R-:W-:Y:S05]  /*9110*/  BSYNC B0 ;  /* 0x0000000000007941 */ /* 0x000fea0003800000 */
.L_x_195:
        /* <DEDUP_REMOVED lines=10> */
.L_x_198:
[----:B------:R-:W-:Y:S05]  /*91c0*/  BSYNC B0 ;  /* 0x0000000000007941 */ /* 0x000fea0003800000 */
.L_x_197:
        /* <DEDUP_REMOVED lines=12> */
.L_x_200:
[----:B------:R-:W-:Y:S05]  /*9290*/  BSYNC B0 ;  /* 0x0000000000007941 */ /* 0x000fea0003800000 */
.L_x_199:
        /* <DEDUP_REMOVED lines=13> */
.L_x_202:
[----:B------:R-:W-:Y:S05]  /*9370*/  BSYNC B0 ;  /* 0x0000000000007941 */ /* 0x000fea0003800000 */
.L_x_201:
        /* <DEDUP_REMOVED lines=10> */
.L_x_204:
[----:B------:R-:W-:Y:S05]  /*9420*/  BSYNC B0 ;  /* 0x0000000000007941 */ /* 0x000fea0003800000 */
.L_x_203:
        /* <DEDUP_REMOVED lines=10> */
.L_x_206:
[----:B------:R-:W-:Y:S05]  /*94d0*/  BSYNC B0 ;  /* 0x0000000000007941 */ /* 0x000fea0003800000 */
.L_x_205:
        /* <DEDUP_REMOVED lines=12> */
.L_x_208:
[----:B------:R-:W-:Y:S05]  /*95a0*/  BSYNC B0 ;  /* 0x0000000000007941 */ /* 0x000fea0003800000 */
.L_x_207:
        /* <DEDUP_REMOVED lines=13> */
.L_x_210:
[----:B------:R-:W-:Y:S05]  /*9680*/  BSYNC B0 ;  /* 0x0000000000007941 */ /* 0x000fea0003800000 */
.L_x_209:
        /* <DEDUP_REMOVED lines=10> */
.L_x_212:
[----:B------:R-:W-:Y:S05]  /*9730*/  BSYNC B0 ;  /* 0x0000000000007941 */ /* 0x000fea0003800000 */
.L_x_211:
        /* <DEDUP_REMOVED lines=10> */
.L_x_214:
[----:B------:R-:W-:Y:S05]  /*97e0*/  BSYNC B0 ;  /* 0x0000000000007941 */ /* 0x000fea0003800000 */
.L_x_213:
        /* <DEDUP_REMOVED lines=12> */
.L_x_216:
[----:B------:R-:W-:Y:S05]  /*98b0*/  BSYNC B0 ;  /* 0x0000000000007941 */ /* 0x000fea0003800000 */
.L_x_215:
        /* <DEDUP_REMOVED lines=13> */
.L_x_218:
[----:B------:R-:W-:Y:S05]  /*9990*/  BSYNC B0 ;  /* 0x0000000000007941 */ /* 0x000fea0003800000 */
.L_x_217:
        /* <DEDUP_REMOVED lines=10> */
.L_x_220:
[----:B------:R-:W-:Y:S05]  /*9a40*/  BSYNC B0 ;  /* 0x0000000000007941 */ /* 0x000fea0003800000 */
.L_x_219:
        /* <DEDUP_REMOVED lines=10> */
.L_x_222:
[----:B------:R-:W-:Y:S05]  /*9af0*/  BSYNC B0 ;  /* 0x0000000000007941 */ /* 0x000fea0003800000 */
.L_x_221:
        /* <DEDUP_REMOVED lines=12> */
.L_x_224:
[----:B------:R-:W-:Y:S05]  /*9bc0*/  BSYNC B0 ;  /* 0x0000000000007941 */ /* 0x000fea0003800000 */
.L_x_223:
        /* <DEDUP_REMOVED lines=13> */
.L_x_226:
[----:B------:R-:W-:Y:S05]  /*9ca0*/  BSYNC B0 ;  /* 0x0000000000007941 */ /* 0x000fea0003800000 */
.L_x_225:
        /* <DEDUP_REMOVED lines=10> */
.L_x_228:
[----:B------:R-:W-:Y:S05]  /*9d50*/  BSYNC B0 ;  /* 0x0000000000007941 */ /* 0x000fea0003800000 */
.L_x_227:
        /* <DEDUP_REMOVED lines=10> */
.L_x_230:
[----:B------:R-:W-:Y:S05]  /*9e00*/  BSYNC B0 ;  /* 0x0000000000007941 */ /* 0x000fea0003800000 */
.L_x_229:
        /* <DEDUP_REMOVED lines=12> */
.L_x_232:
[----:B------:R-:W-:Y:S05]  /*9ed0*/  BSYNC B0 ;  /* 0x0000000000007941 */ /* 0x000fea0003800000 */
.L_x_231:
        /* <DEDUP_REMOVED lines=13> */
.L_x_234:
[----:B------:R-:W-:Y:S05]  /*9fb0*/  BSYNC B0 ;  /* 0x0000000000007941 */ /* 0x000fea0003800000 */
.L_x_233:
        /* <DEDUP_REMOVED lines=10> */
.L_x_236:
[----:B------:R-:W-:Y:S05]  /*a060*/  BSYNC B0 ;  /* 0x0000000000007941 */ /* 0x000fea0003800000 */
.L_x_235:
        /* <DEDUP_REMOVED lines=10> */
.L_x_238:
[----:B------:R-:W-:Y:S05]  /*a110*/  BSYNC B0 ;  /* 0x0000000000007941 */ /* 0x000fea0003800000 */
.L_x_237:
        /* <DEDUP_REMOVED lines=12> */
.L_x_240:
[----:B------:R-:W-:Y:S05]  /*a1e0*/  BSYNC B0 ;  /* 0x0000000000007941 */ /* 0x000fea0003800000 */
.L_x_239:
        /* <DEDUP_REMOVED lines=13> */
.L_x_242:
[----:B------:R-:W-:Y:S05]  /*a2c0*/  BSYNC B0 ;  /* 0x0000000000007941 */ /* 0x000fea0003800000 */
.L_x_241:
        /* <DEDUP_REMOVED lines=10> */
.L_x_244:
[----:B------:R-:W-:Y:S05]  /*a370*/  BSYNC B0 ;  /* 0x0000000000007941 */ /* 0x000fea0003800000 */
.L_x_243:
        /* <DEDUP_REMOVED lines=10> */
.L_x_246:
[----:B------:R-:W-:Y:S05]  /*a420*/  BSYNC B0 ;  /* 0x0000000000007941 */ /* 0x000fea0003800000 */
.L_x_245:
        /* <DEDUP_REMOVED lines=12> */
.L_x_248:
[----:B------:R-:W-:Y:S05]  /*a4f0*/  BSYNC B0 ;  /* 0x0000000000007941 */ /* 0x000fea0003800000 */
.L_x_247:
        /* <DEDUP_REMOVED lines=13> */
.L_x_250:
[----:B------:R-:W-:Y:S05]  /*a5d0*/  BSYNC B0 ;  /* 0x0000000000007941 */ /* 0x000fea0003800000 */
.L_x_249:
[----:B-----5:R-:W-:Y:S01]  /*a5e0*/  HADD2.F32 R3, -RZ, R217.H0_H0 ;  /* 0x200000d9ff037230 */ /* 0x020fe20000004100 */
[----:B------:R-:W-:Y:S04]  /*a5f0*/  BSSY B0, `(.L_x_251) ;  /* 0x0000008000007945 */ /* 0x000fe80003800000 */
[----:B------:R-:W-:-:S04]  /*a600*/  FMUL R3, R3, UR17 ;  /* 0x0000001103037c20 */ /* 0x000fc80008400000 */
[----:B------:R-:W-:-:S05]  /*a610*/  FFMA R3, R204, UR16, R3 ;  /* 0x00000010cc037c23 */ /* 0x000fca0008000003 */
[----:B------:R-:W-:-:S05]  /*a620*/  F2FP.F16.F32.PACK_AB R3, RZ, R3 ;  /* 0x00000003ff03723e */ /* 0x000fca00000000ff */
[----:B------:R0:W-:Y:S01]  /*a630*/  @P4 STG.E.U16 desc[UR12][R6.64+0xd0], R3 ;  /* 0x0000d00306004986 */ /* 0x0001e2000c10150c */
[----:B------:R-:W-:-:S13]  /*a640*/  ISETP.GT.AND P4, PT, R0, 0x40, P6 ;  /* 0x000000400000780c */ /* 0x000fda0003784270 */
[----:B0-----:R-:W-:Y:S05]  /*a650*/  @!P4 BRA `(.L_x_252) ;  /* 0x000000000004c947 */ /* 0x001fea0003800000 */
[----:B------:R0:W5:Y:S02]  /*a660*/  LDG.E.LTC128B.U16 R217, desc[UR12][R218.64+0xd2] ;  /* 0x0000d20cdad97981 */ /* 0x000164000c1e1520 */
.L_x_252:
[----:B------:R-:W-:Y:S05]  /*a670*/  BSYNC B0 ;  /* 0x0000000000007941 */ /* 0x000fea0003800000 */
.L_x_251:
        /* <DEDUP_REMOVED lines=10> */
.L_x_254:
[----:B------:R-:W-:Y:S05]  /*a720*/  BSYNC B0 ;  /* 0x0000000000007941 */ /* 0x000fea0003800000 */
.L_x_253:
        /* <DEDUP_REMOVED lines=8> */
[----:B------:R-:W-:-:S13]  /*a7b0*/  ISETP.GT.AND P4, PT, R0, 0x48, P6 ;  /* 0x000000480000780c */ /* 0x000fda0003784270 */
[----:B0-----:R-:W-:Y:S05]  /*a7c0*/  @!P4 BRA `(.L_x_256) ;  /* 0x000000000004c947 */ /* 0x001fea0003800000 */
[----:B------:R0:W5:Y:S02]  /*a7d0*/  LDG.E.LTC128B.U16 R217, desc[UR12][R16.64+0xd2] ;  /* 0x0000d20c10d97981 */ /* 0x000164000c1e1520 */
.L_x_256:
[----:B------:R-:W-:Y:S05]  /*a7e0*/  BSYNC B0 ;  /* 0x0000000000007941 */ /* 0x000fea0003800000 */
.L_x_255:
        /* <DEDUP_REMOVED lines=9> */
[----:B------:R-:W-:-:S13]  /*a880*/  ISETP.GT.AND P4, PT, R0, 0x40, P3 ;  /* 0x000000400000780c */ /* 0x000fda0001f84270 */
[----:B0-----:R-:W-:Y:S05]  /*a890*/  @!P4 BRA `(.L_x_258) ;  /* 0x000000000004c947 */ /* 0x001fea0003800000 */
[----:B------:R0:W5:Y:S02]  /*a8a0*/  LDG.E.LTC128B.U16 R217, desc[UR12][R218.64+0xe0] ;  /* 0x0000e00cdad97981 */ /* 0x000164000c1e1520 */
.L_x_258:
[----:B------:R-:W-:Y:S05]  /*a8b0*/  BSYNC B0 ;  /* 0x0000000000007941 */ /* 0x000fea0003800000 */
.L_x_257:
        /* <DEDUP_REMOVED lines=9> */
.L_x_260:
[----:B------:R-:W-:Y:S05]  /*a950*/  BSYNC B0 ;  /* 0x0000000000007941 */ /* 0x000fea0003800000 */
.L_x_259:
        /* <DEDUP_REMOVED lines=9> */
.L_x_262:
[----:B------:R-:W-:Y:S05]  /*a9f0*/  BSYNC B0 ;  /* 0x0000000000007941 */ /* 0x000fea0003800000 */
.L_x_261:
        /* <DEDUP_REMOVED lines=11> */
.L_x_264:
[----:B------:R-:W-:Y:S05]  /*aab0*/  BSYNC B0 ;  /* 0x0000000000007941 */ /* 0x000fea0003800000 */
.L_x_263:
        /* <DEDUP_REMOVED lines=12> */
.L_x_266:
[----:B------:R-:W-:Y:S05]  /*ab80*/  BSYNC B0 ;  /* 0x0000000000007941 */ /* 0x000fea0003800000 */
.L_x_265:
        /* <DEDUP_REMOVED lines=9> */
.L_x_268:
[----:B------:R-:W-:Y:S05]  /*ac20*/  BSYNC B0 ;  /* 0x0000000000007941 */ /* 0x000fea0003800000 */
.L_x_267:
        /* <DEDUP_REMOVED lines=9> */
.L_x_270:
[----:B------:R-:W-:Y:S05]  /*acc0*/  BSYNC B0 ;  /* 0x0000000000007941 */ /* 0x000fea0003800000 */
.L_x_269:
        /* <DEDUP_REMOVED lines=11> */
.L_x_272:
[----:B------:R-:W-:Y:S05]  /*ad80*/  BSYNC B0 ;  /* 0x0000000000007941 */ /* 0x000fea0003800000 */
.L_x_271:
[----:B-----5:R-:W-:-:S05]  /*ad90*/  HADD2.F32 R3, -RZ, R217.H0_H0 ;  /* 0x200000d9ff037230 */ /* 0x020fca0000004100 */
[----:B------:R-:W-:-:S04]  /*ada0*/  FMUL R6, R3, UR17 ;  /* 0x0000001103067c20 */ /* 0x000fc80008400000 */
[----:B------:R-:W-:-:S05]  /*adb0*/  FFMA R6, R215, UR16, R6 ;  /* 0x00000010d7067c23 */ /* 0x000fca0008000006 */
[----:B------:R-:W-:-:S04]  /*adc0*/  F2FP.F16.F32.PACK_AB R6, RZ, R6 ;  /* 0x00000006ff06723e */ /* 0x000fc800000000ff */
[----:B------:R-:W-:-:S05]  /*add0*/  PRMT R7, R6, 0x7610, R7 ;  /* 0x0000761006077816 */ /* 0x000fca0000000007 */
[----:B------:R1:W-:Y:S01]  /*ade0*/  @P4 STG.E.U16 desc[UR12][R12.64+0xf2], R7 ;  /* 0x0000f2070c004986 */ /* 0x0003e2000c10150c */
[----:B------:R-:W-:-:S04]  /*adf0*/  IADD3 R6, P4, R4, UR9, RZ ;  /* 0x0000000904067c10 */ /* 0x000fc8000ff9e0ff */
[----:B-1----:R-:W-:Y:S02]  /*ae00*/  IADD3.X R7, R5, UR22, RZ, P4, !PT ;  /* 0x0000001605077c10 */ /* 0x002fe4000a7fe4ff */
        /* <DEDUP_REMOVED lines=10> */
[----:B-1----:R-:W-:Y:S05]  /*aeb0*/  @!P4 BRA `(.L_x_274) ;  /* 0x000000000004c947 */ /* 0x002fea0003800000 */
[----:B------:R1:W5:Y:S02]  /*aec0*/  LDG.E.LTC128B.U16 R217, desc[UR12][R220.64+0x2] ;  /* 0x0000020cdcd97981 */ /* 0x000364000c1e1520 */
.L_x_274:
[----:B------:R-:W-:Y:S05]  /*aed0*/  BSYNC B0 ;  /* 0x0000000000007941 */ /* 0x000fea0003800000 */
.L_x_273:
        /* <DEDUP_REMOVED lines=10> */
[----:B--2---:R-:W-:Y:S05]  /*af80*/  @!P4 BRA `(.L_x_276) ;  /* 0x000000000004c947 */ /* 0x004fea0003800000 */
[----:B------:R2:W5:Y:S02]  /*af90*/  LDG.E.LTC128B.U16 R217, desc[UR12][R224.64] ;  /* 0x0000000ce0d97981 */ /* 0x000564000c1e1520 */
.L_x_276:
[----:B------:R-:W-:Y:S05]  /*afa0*/  BSYNC B0 ;  /* 0x0000000000007941 */ /* 0x000fea0003800000 */
.L_x_275:
        /* <DEDUP_REMOVED lines=10> */
[----:B0-----:R-:W-:Y:S05]  /*b050*/  @!P4 BRA `(.L_x_278) ;  /* 0x000000000004c947 */ /* 0x001fea0003800000 */
[----:B------:R0:W5:Y:S02]  /*b060*/  LDG.E.LTC128B.U16 R217, desc[UR12][R18.64+0x2] ;  /* 0x0000020c12d97981 */ /* 0x000164000c1e1520 */
.L_x_278:
[----:B------:R-:W-:Y:S05]  /*b070*/  BSYNC B0 ;  /* 0x0000000000007941 */ /* 0x000fea0003800000 */
.L_x_277:
        /* <DEDUP_REMOVED lines=10> */
.L_x_280:
[----:B------:R-:W-:Y:S05]  /*b120*/  BSYNC B0 ;  /* 0x0000000000007941 */ /* 0x000fea0003800000 */
.L_x_279:
        /* <DEDUP_REMOVED lines=10> */
.L_x_282:
[----:B------:R-:W-:Y:S05]  /*b1d0*/  BSYNC B0 ;  /* 0x0000000000007941 */ /* 0x000fea0003800000 */
.L_x_281:
        /* <DEDUP_REMOVED lines=10> */
.L_x_284:
[----:B------:R-:W-:Y:S05]  /*b280*/  BSYNC B0 ;  /* 0x0000000000007941 */ /* 0x000fea0003800000 */
.L_x_283:
        /* <DEDUP_REMOVED lines=10> */
.L_x_286:
[----:B------:R-:W-:Y:S05]  /*b330*/  BSYNC B0 ;  /* 0x0000000000007941 */ /* 0x000fea0003800000 */
.L_x_285:
        /* <DEDUP_REMOVED lines=13> */
.L_x_288:
[----:B------:R-:W-:Y:S05]  /*b410*/  BSYNC B0 ;  /* 0x0000000000007941 */ /* 0x000fea0003800000 */
.L_x_287:
        /* <DEDUP_REMOVED lines=10> */
.L_x_290:
[----:B------:R-:W-:Y:S05]  /*b4c0*/  BSYNC B0 ;  /* 0x0000000000007941 */ /* 0x000fea0003800000 */
.L_x_289:
        /* <DEDUP_REMOVED lines=10> */
.L_x_292:
[----:B------:R-:W-:Y:S05]  /*b570*/  BSYNC B0 ;  /* 0x0000000000007941 */ /* 0x000fea0003800000 */
.L_x_291:
        /* <DEDUP_REMOVED lines=12> */
.L_x_294:
[----:B------:R-:W-:Y:S05]  /*b640*/  BSYNC B0 ;  /* 0x0000000000007941 */ /* 0x000fea0003800000 */
.L_x_293:
        /* <DEDUP_REMOVED lines=13> */
.L_x_296:
[----:B------:R-:W-:Y:S05]  /*b720*/  BSYNC B0 ;  /* 0x0000000000007941 */ /* 0x000fea0003800000 */
.L_x_295:
        /* <DEDUP_REMOVED lines=10> */
.L_x_298:
[----:B------:R-:W-:Y:S05]  /*b7d0*/  BSYNC B0 ;  /* 0x0000000000007941 */ /* 0x000fea0003800000 */
.L_x_297:
        /* <DEDUP_REMOVED lines=10> */
.L_x_300:
[----:B------:R-:W-:Y:S05]  /*b880*/  BSYNC B0 ;  /* 0x0000000000007941 */ /* 0x000fea0003800000 */
.L_x_299:
        /* <DEDUP_REMOVED lines=12> */
.L_x_302:
[----:B------:R-:W-:Y:S05]  /*b950*/  BSYNC B0 ;  /* 0x0000000000007941 */ /* 0x000fea0003800000 */
.L_x_301:
        /* <DEDUP_REMOVED lines=13> */
.L_x_304:
[----:B------:R-:W-:Y:S05]  /*ba30*/  BSYNC B0 ;  /* 0x0000000000007941 */ /* 0x000fea0003800000 */
.L_x_303:
        /* <DEDUP_REMOVED lines=10> */
.L_x_306:
[----:B------:R-:W-:Y:S05]  /*bae0*/  BSYNC B0 ;  /* 0x0000000000007941 */ /* 0x000fea0003800000 */
.L_x_305:
        /* <DEDUP_REMOVED lines=10> */
.L_x_308:
[----:B------:R-:W-:Y:S05]  /*bb90*/  BSYNC B0 ;  /* 0x0000000000007941 */ /* 0x000fea0003800000 */
.L_x_307:
        /* <DEDUP_REMOVED lines=12> */
.L_x_310:
[----:B------:R-:W-:Y:S05]  /*bc60*/  BSYNC B0 ;  /* 0x0000000000007941 */ /* 0x000fea0003800000 */
.L_x_309:
        /* <DEDUP_REMOVED lines=13> */
.L_x_312:
[----:B------:R-:W-:Y:S05]  /*bd40*/  BSYNC B0 ;  /* 0x0000000000007941 */ /* 0x000fea0003800000 */
.L_x_311:
        /* <DEDUP_REMOVED lines=10> */
.L_x_314:
[----:B------:R-:W-:Y:S05]  /*bdf0*/  BSYNC B0 ;  /* 0x0000000000007941 */ /* 0x000fea0003800000 */
.L_x_313:
        /* <DEDUP_REMOVED lines=10> */
.L_x_316:
[----:B------:R-:W-:Y:S05]  /*bea0*/  BSYNC B0 ;  /* 0x0000000000007941 */ /* 0x000fea0003800000 */
.L_x_315:
        /* <DEDUP_REMOVED lines=12> */
.L_x_318:
[----:B------:R-:W-:Y:S05]  /*bf70*/  BSYNC B0 ;  /* 0x0000000000007941 */ /* 0x000fea0003800000 */
.L_x_317:
        /* <DEDUP_REMOVED lines=13> */
.L_x_320:
[----:B------:R-:W-:Y:S05]  /*c050*/  BSYNC B0 ;  /* 0x0000000000007941 */ /* 0x000fea0003800000 */
.L_x_319:
        /* <DEDUP_REMOVED lines=10> */
.L_x_322:
[----:B------:R-:W-:Y:S05]  /*c100*/  BSYNC B0 ;  /* 0x0000000000007941 */ /* 0x000fea0003800000 */
.L_x_321:
        /* <DEDUP_REMOVED lines=10> */
.L_x_324:
[----:B------:R-:W-:Y:S05]  /*c1b0*/  BSYNC B0 ;  /* 0x0000000000007941 */ /* 0x000fea0003800000 */
.L_x_323:
        /* <DEDUP_REMOVED lines=12> */
.L_x_326:
[----:B------:R-:W-:Y:S05]  /*c280*/  BSYNC B0 ;  /* 0x0000000000007941 */ /* 0x000fea0003800000 */
.L_x_325:
        /* <DEDUP_REMOVED lines=13> */
.L_x_328:
[----:B------:R-:W-:Y:S05]  /*c360*/  BSYNC B0 ;  /* 0x0000000000007941 */ /* 0x000fea0003800000 */
.L_x_327:
        /* <DEDUP_REMOVED lines=10> */
.L_x_330:
[----:B------:R-:W-:Y:S05]  /*c410*/  BSYNC B0 ;  /* 0x0000000000007941 */ /* 0x000fea0003800000 */
.L_x_329:
        /* <DEDUP_REMOVED lines=10> */
.L_x_332:
[----:B------:R-:W-:Y:S05]  /*c4c0*/  BSYNC B0 ;  /* 0x0000000000007941 */ /* 0x000fea0003800000 */
.L_x_331:
        /* <DEDUP_REMOVED lines=12> */
.L_x_334:
[----:B------:R-:W-:Y:S05]  /*c590*/  BSYNC B0 ;  /* 0x0000000000007941 */ /* 0x000fea0003800000 */
.L_x_333:
        /* <DEDUP_REMOVED lines=13> */
.L_x_336:
[----:B------:R-:W-:Y:S05]  /*c670*/  BSYNC B0 ;  /* 0x0000000000007941 */ /* 0x000fea0003800000 */
.L_x_335:
        /* <DEDUP_REMOVED lines=10> */
.L_x_338:
[----:B------:R-:W-:Y:S05]  /*c720*/  BSYNC B0 ;  /* 0x0000000000007941 */ /* 0x000fea0003800000 */
.L_x_337:
        /* <DEDUP_REMOVED lines=10> */
.L_x_340:
[----:B------:R-:W-:Y:S05]  /*c7d0*/  BSYNC B0 ;  /* 0x0000000000007941 */ /* 0x000fea0003800000 */
.L_x_339:
[----:B-----5:R-:W-:Y:S01]  /*c7e0*/  HADD2.F32 R3, -RZ, R217.H0_H0 ;  /* 0x200000d9ff037230 */ /* 0x020fe20000004100 */
[----:B------:R-:W-:Y:S01]  /*c7f0*/  IADD3 R8, R4, UR25, R216 ;  /* 0x0000001904087c10 */ /* 0x000fe2000fffe0d8 */
[----:B------:R-:W-:Y:S01]  /*c800*/  @P4 IMAD.MOV.U32 R9, RZ, RZ, R21 ;  /* 0x000000ffff094224 */ /* 0x000fe200078e0015 */
[----:B------:R-:W-:Y:S02]  /*c810*/  BSSY B0, `(.L_x_341) ;  /* 0x0000009000007945 */ /* 0x000fe40003800000 */
        /* <DEDUP_REMOVED lines=8> */
.L_x_342:
[----:B------:R-:W-:Y:S05]  /*c8a0*/  BSYNC B0 ;  /* 0x0000000000007941 */ /* 0x000fea0003800000 */
.L_x_341:
[----:B-----5:R-:W-:Y:S01]  /*c8b0*/  HADD2.F32 R3, -RZ, R217.H0_H0 ;  /* 0x200000d9ff037230 */ /* 0x020fe20000004100 */
[----:B------:R-:W-:Y:S01]  /*c8c0*/  BSSY B0, `(.L_x_343) ;  /* 0x000000b000007945 */ /* 0x000fe20003800000 */
[----:B------:R-:W-:-:S03]  /*c8d0*/  @P4 IMAD.MOV.U32 R9, RZ, RZ, R21 ;  /* 0x000000ffff094224 */ /* 0x000fc600078e0015 */
[----:B------:R-:W-:-:S04]  /*c8e0*/  FMUL R8, R3, UR17 ;  /* 0x0000001103087c20 */ /* 0x000fc80008400000 */
[----:B------:R-:W-:-:S05]  /*c8f0*/  FFMA R8, R123, UR16, R8 ;  /* 0x000000107b087c23 */ /* 0x000fca0008000008 */
[----:B------:R-:W-:Y:S02]  /*c900*/  F2FP.F16.F32.PACK_AB R3, RZ, R8 ;  /* 0x00000008ff03723e */ /* 0x000fe400000000ff */
[----:B------:R-:W-:-:S05]  /*c910*/  IADD3 R8, R4, UR25, R216 ;  /* 0x0000001904087c10 */ /* 0x000fca000fffe0d8 */
[----:B------:R0:W-:Y:S01]  /*c920*/  @P4 STG.E.U16 desc[UR12][R8.64+0x82], R3 ;  /* 0x0000820308004986 */ /* 0x0001e2000c10150c */
[----:B------:R-:W-:-:S04]  /*c930*/  LOP3.LUT P4, RZ, R2, 0x2000, RZ, 0xc0, !PT ;  /* 0x0000200002ff7812 */ /* 0x000fc8000788c0ff */
[----:B------:R-:W-:-:S13]  /*c940*/  ISETP.GT.AND P4, PT, R0, 0x80, P4 ;  /* 0x000000800000780c */ /* 0x000fda0002784270 */
[----:B0-----:R-:W-:Y:S05]  /*c950*/  @!P4 BRA `(.L_x_344) ;  /* 0x000000000004c947 */ /* 0x001fea0003800000 */
[----:B------:R0:W5:Y:S02]  /*c960*/  LDG.E.LTC128B.U16 R217, desc[UR12][R220.64+0x90] ;  /* 0x0000900cdcd97981 */ /* 0x000164000c1e1520 */
.L_x_344:
[----:B------:R-:W-:Y:S05]  /*c970*/  BSYNC B0 ;  /* 0x0000000000007941 */ /* 0x000fea0003800000 */
.L_x_343:
        /* <DEDUP_REMOVED lines=10> */
.L_x_346:
[----:B------:R-:W-:Y:S05]  /*ca20*/  BSYNC B0 ;  /* 0x0000000000007941 */ /* 0x000fea0003800000 */
.L_x_345:
        /* <DEDUP_REMOVED lines=10> */
.L_x_348:
[----:B------:R-:W-:Y:S05]  /*cad0*/  BSYNC B0 ;  /* 0x0000000000007941 */ /* 0x000fea0003800000 */
.L_x_347:
        /* <DEDUP_REMOVED lines=12> */
.L_x_350:
[----:B------:R-:W-:Y:S05]  /*cba0*/  BSYNC B0 ;  /* 0x0000000000007941 */ /* 0x000fea0003800000 */
.L_x_349:
        /* <DEDUP_REMOVED lines=12> */
.L_x_352:
[----:B------:R-:W-:Y:S05]  /*cc70*/  BSYNC B0 ;  /* 0x0000000000007941 */ /* 0x000fea0003800000 */
.L_x_351:
        /* <DEDUP_REMOVED lines=10> */
.L_x_354:
[----:B------:R-:W-:Y:S05]  /*cd20*/  BSYNC B0 ;  /* 0x0000000000007941 */ /* 0x000fea0003800000 */
.L_x_353:
        /* <DEDUP_REMOVED lines=10> */
.L_x_356:
[----:B------:R-:W-:Y:S05]  /*cdd0*/  BSYNC B0 ;  /* 0x0000000000007941 */ /* 0x000fea0003800000 */
.L_x_355:
        /* <DEDUP_REMOVED lines=12> */
.L_x_358:
[----:B------:R-:W-:Y:S05]  /*cea0*/  BSYNC B0 ;  /* 0x0000000000007941 */ /* 0x000fea0003800000 */
.L_x_357:
        /* <DEDUP_REMOVED lines=12> */
.L_x_360:
[----:B------:R-:W-:Y:S05]  /*cf70*/  BSYNC B0 ;  /* 0x0000000000007941 */ /* 0x000fea0003800000 */
.L_x_359:
        /* <DEDUP_REMOVED lines=10> */
.L_x_362:
[----:B------:R-:W-:Y:S05]  /*d020*/  BSYNC B0 ;  /* 0x0000000000007941 */ /* 0x000fea0003800000 */
.L_x_361:
        /* <DEDUP_REMOVED lines=10> */
.L_x_364:
[----:B------:R-:W-:Y:S05]  /*d0d0*/  BSYNC B0 ;  /* 0x0000000000007941 */ /* 0x000fea0003800000 */
.L_x_363:
        /* <DEDUP_REMOVED lines=12> */
.L_x_366:
[----:B------:R-:W-:Y:S05]  /*d1a0*/  BSYNC B0 ;  /* 0x0000000000007941 */ /* 0x000fea0003800000 */
.L_x_365:
        /* <DEDUP_REMOVED lines=12> */
.L_x_368:
[----:B------:R-:W-:Y:S05]  /*d270*/  BSYNC B0 ;  /* 0x0000000000007941 */ /* 0x000fea0003800000 */
.L_x_367:
        /* <DEDUP_REMOVED lines=10> */
.L_x_370:
[----:B------:R-:W-:Y:S05]  /*d320*/  BSYNC B0 ;  /* 0x0000000000007941 */ /* 0x000fea0003800000 */
.L_x_369:
        /* <DEDUP_REMOVED lines=10> */
.L_x_372:
[----:B------:R-:W-:Y:S05]  /*d3d0*/  BSYNC B0 ;  /* 0x0000000000007941 */ /* 0x000fea0003800000 */
.L_x_371:
        /* <DEDUP_REMOVED lines=12> */
.L_x_374:
[----:B------:R-:W-:Y:S05]  /*d4a0*/  BSYNC B0 ;  /* 0x0000000000007941 */ /* 0x000fea0003800000 */
.L_x_373:
        /* <DEDUP_REMOVED lines=12> */
.L_x_376:
[----:B------:R-:W-:Y:S05]  /*d570*/  BSYNC B0 ;  /* 0x0000000000007941 */ /* 0x000fea0003800000 */
.L_x_375:
        /* <DEDUP_REMOVED lines=9> */
.L_x_378:
[----:B------:R-:W-:Y:S05]  /*d610*/  BSYNC B0 ;  /* 0x0000000000007941 */ /* 0x000fea0003800000 */
.L_x_377:
        /* <DEDUP_REMOVED lines=10> */
.L_x_380:
[----:B------:R-:W-:Y:S05]  /*d6c0*/  BSYNC B0 ;  /* 0x0000000000007941 */ /* 0x000fea0003800000 */
.L_x_379:
        /* <DEDUP_REMOVED lines=8> */
[----:B------:R-:W-:-:S13]  /*d750*/  ISETP.GT.AND P4, PT, R0, 0x88, P6 ;  /* 0x000000880000780c */ /* 0x000fda0003784270 */
[----:B0-----:R-:W-:Y:S05]  /*d760*/  @!P4 BRA `(.L_x_382) ;  /* 0x000000000004c947 */ /* 0x001fea0003800000 */
[----:B------:R0:W5:Y:S02]  /*d770*/  LDG.E.LTC128B.U16 R217, desc[UR12][R18.64+0xd2] ;  /* 0x0000d20c12d97981 */ /* 0x000164000c1e1520 */
.L_x_382:
[----:B------:R-:W-:Y:S05]  /*d780*/  BSYNC B0 ;  /* 0x0000000000007941 */ /* 0x000fea0003800000 */
.L_x_381:
        /* <DEDUP_REMOVED lines=8> */
[----:B------:R-:W-:-:S13]  /*d810*/  ISETP.GT.AND P4, PT, R0, 0x80, P3 ;  /* 0x000000800000780c */ /* 0x000fda0001f84270 */
[----:B0-----:R-:W-:Y:S05]  /*d820*/  @!P4 BRA `(.L_x_384) ;  /* 0x000000000004c947 */ /* 0x001fea0003800000 */
[----:B------:R0:W5:Y:S02]  /*d830*/  LDG.E.LTC128B.U16 R217, desc[UR12][R220.64+0xe0] ;  /* 0x0000e00cdcd97981 */ /* 0x000164000c1e1520 */
.L_x_384:
[----:B------:R-:W-:Y:S05]  /*d840*/  BSYNC B0 ;  /* 0x0000000000007941 */ /* 0x000fea0003800000 */
.L_x_383:
        /* <DEDUP_REMOVED lines=9> */
.L_x_386:
[----:B------:R-:W-:Y:S05]  /*d8e0*/  BSYNC B0 ;  /* 0x0000000000007941 */ /* 0x000fea0003800000 */
.L_x_385:
        /* <DEDUP_REMOVED lines=9> */
.L_x_388:
[----:B------:R-:W-:Y:S05]  /*d980*/  BSYNC B0 ;  /* 0x0000000000007941 */ /* 0x000fea0003800000 */
.L_x_387:
        /* <DEDUP_REMOVED lines=11> */
.L_x_390:
[----:B------:R-:W-:Y:S05]  /*da40*/  BSYNC B0 ;  /* 0x0000000000007941 */ /* 0x000fea0003800000 */
.L_x_389:
        /* <DEDUP_REMOVED lines=11> */
.L_x_392:
[----:B------:R-:W-:Y:S05]  /*db00*/  BSYNC B0 ;  /* 0x0000000000007941 */ /* 0x000fea0003800000 */
.L_x_391:
        /* <DEDUP_REMOVED lines=9> */
.L_x_394:
[----:B------:R-:W-:Y:S05]  /*dba0*/  BSYNC B0 ;  /* 0x0000000000007941 */ /* 0x000fea0003800000 */
.L_x_393:
        /* <DEDUP_REMOVED lines=9> */
.L_x_396:
[----:B------:R-:W-:Y:S05]  /*dc40*/  BSYNC B0 ;  /* 0x0000000000007941 */ /* 0x000fea0003800000 */
.L_x_395:
        /* <DEDUP_REMOVED lines=11> */
.L_x_398:
[----:B------:R-:W-:Y:S05]  /*dd00*/  BSYNC B0 ;  /* 0x0000000000007941 */ /* 0x000fea0003800000 */
.L_x_397:
[----:B-----5:R-:W-:Y:S01]  /*dd10*/  HADD2.F32 R3, -RZ, R217.H0_H0 ;  /* 0x200000d9ff037230 */ /* 0x020fe20000004100 */
[----:B------:R-:W-:-:S04]  /*dd20*/  IADD3 R20, R4, UR25, R216 ;  /* 0x0000001904147c10 */ /* 0x000fc8000fffe0d8 */
[----:B------:R-:W-:-:S04]  /*dd30*/  FMUL R6, R3, UR17 ;  /* 0x0000001103067c20 */ /* 0x000fc80008400000 */
[----:B------:R-:W-:-:S05]  /*dd40*/  FFMA R6, R151, UR16, R6 ;  /* 0x0000001097067c23 */ /* 0x000fca0008000006 */
[----:B------:R-:W-:-:S05]  /*dd50*/  F2FP.F16.F32.PACK_AB R6, RZ, R6 ;  /* 0x00000006ff06723e */ /* 0x000fca00000000ff */
[----:B------:R1:W-:Y:S01]  /*dd60*/  @P4 STG.E.U16 desc[UR12][R20.64+0xf2], R6 ;  /* 0x0000f20614004986 */ /* 0x0003e2000c10150c */
[----:B------:R-:W-:-:S13]  /*dd70*/  ISETP.GT.AND P4, PT, R0, 0xc0, P5 ;  /* 0x000000c00000780c */ /* 0x000fda0002f84270 */
[----:B------:R-:W2:Y:S01]  /*dd80*/  @P4 LDG.E.LTC128B.U16 R217, desc[UR12][R228.64] ;  /* 0x0000000ce4d94981 */ /* 0x000ea2000c1e1520 */
[----:B------:R-:W-:Y:S01]  /*dd90*/  IMAD.U32 R7, RZ, RZ, UR18 ;  /* 0x00000012ff077e24 */ /* 0x000fe2000f8e00ff */
[----:B------:R-:W-:Y:S01]  /*dda0*/  UIMAD UR9, UR19, 0x180, URZ ;  /* 0x00000180130978a4 */ /* 0x000fe2000f8e023f */
[----:B------:R-:W-:Y:S02]  /*ddb0*/  BSSY B0, `(.L_x_399) ;  /* 0x000000d000007945 */ /* 0x000fe40003800000 */
[----:B------:R-:W-:-:S04]  /*ddc0*/  IMAD.WIDE.U32 R4, R7, 0x180, R4 ;  /* 0x0000018007047825 */ /* 0x000fc800078e0004 */
[----:B------:R-:W-:Y:S02]  /*ddd0*/  VIADD R7, R5, UR9 ;  /* 0x0000000905077c36 */ /* 0x000fe40008000000 */
[----:B-1----:R-:W-:Y:S02]  /*dde0*/  @P4 IMAD.MOV.U32 R6, RZ, RZ, R4 ;  /* 0x000000ffff064224 */ /* 0x002fe400078e0004 */
        /* <DEDUP_REMOVED lines=9> */
.L_x_400:
[----:B------:R-:W-:Y:S05]  /*de80*/  BSYNC B0 ;  /* 0x0000000000007941 */ /* 0x000fea0003800000 */
.L_x_399:
[----:B-----5:R-:W-:Y:S01]  /*de90*/  HADD2.F32 R3, -RZ, R217.H0_H0 ;  /* 0x200000d9ff037230 */ /* 0x020fe20000004100 */
[----:B------:R-:W-:Y:S01]  /*dea0*/  ISETP.GT.AND P5, PT, R0, 0xc8, P5 ;  /* 0x000000c80000780c */ /* 0x000fe20002fa4270 */
[----:B------:R-:W-:Y:S01]  /*deb0*/  @P4 IMAD.MOV.U32 R12, RZ, RZ, R4 ;  /* 0x000000ffff0c4224 */ /* 0x000fe200078e0004 */
[----:B------:R-:W-:Y:S01]  /*dec0*/  BSSY B0, `(.L_x_401) ;  /* 0x000000e000007945 */ /* 0x000fe20003800000 */
[----:B------:R-:W-:Y:S02]  /*ded0*/  @P4 IMAD.MOV.U32 R13, RZ, RZ, R7 ;  /* 0x000000ffff0d4224 */ /* 0x000fe400078e0007 */
[----:B------:R-:W-:Y:S01]  /*dee0*/  FMUL R6, R3, UR17 ;  /* 0x0000001103067c20 */ /* 0x000fe20008400000 */
[----:B------:R-:W-:-:S03]  /*def0*/  VIADD R9, R5, UR9 ;  /* 0x0000000905097c36 */ /* 0x000fc60008000000 */
[----:B------:R-:W-:-:S05]  /*df00*/  FFMA R6, R25, UR16, R6 ;  /* 0x0000001019067c23 */ /* 0x000fca0008000006 */
[----:B------:R-:W-:-:S04]  /*df10*/  F2FP.F16.F32.PACK_AB R6, RZ, R6 ;  /* 0x00000006ff06723e */ /* 0x000fc800000000ff */
[----:B------:R-:W-:-:S05]  /*df20*/  PRMT R3, R6, 0x7610, R3 ;  /* 0x0000761006037816 */ /* 0x000fca0000000003 */
[----:B------:R2:W-:Y:S01]  /*df30*/  @P4 STG.E.U16 desc[UR12][R12.64+0x2], R3 ;  /* 0x000002030c004986 */ /* 0x0005e2000c10150c */
[----:B------:R-:W-:-:S04]  /*df40*/  IADD3 R10, P4, R4, UR25, RZ ;  /* 0x00000019040a7c10 */ /* 0x000fc8000ff9e0ff */
[----:B------:R-:W-:Y:S02]  /*df50*/  IADD3.X R11, R7, UR8, RZ, P4, !PT ;  /* 0x00000008070b7c10 */ /* 0x000fe4000a7fe4ff */
[----:B------:R-:W-:-:S04]  /*df60*/  IADD3 R6, P4, R4, UR25, RZ ;  /* 0x0000001904067c10 */ /* 0x000fc8000ff9e0ff */
[----:B------:R-:W-:Y:S01]  /*df70*/  IADD3.X R7, R9, UR8, RZ, P4, !PT ;  /* 0x0000000809077c10 */ /* 0x000fe2000a7fe4ff */
[----:B--2---:R-:W-:Y:S08]  /*df80*/  @!P5 BRA `(.L_x_402) ;  /* 0x000000000004d947 */ /* 0x004ff00003800000 */
[----:B------:R2:W5:Y:S02]  /*df90*/  LDG.E.LTC128B.U16 R217, desc[UR12][R14.64] ;  /* 0x0000000c0ed97981 */ /* 0x000564000c1e1520 */
.L_x_402:
[----:B------:R-:W-:Y:S05]  /*dfa0*/  BSYNC B0 ;  /* 0x0000000000007941 */ /* 0x000fea0003800000 */
.L_x_401:
[----:B-----5:R-:W-:Y:S01]  /*dfb0*/  HADD2.F32 R3, -RZ, R217.H0_H0 ;  /* 0x200000d9ff037230 */ /* 0x020fe20000004100 */
[----:B------:R-:W-:Y:S01]  /*dfc0*/  LOP3.LUT P4, RZ, R2, 0x2, RZ, 0xc0, !PT ;  /* 0x0000000202ff7812 */ /* 0x000fe2000788c0ff */
[----:B------:R-:W-:Y:S03]  /*dfd0*/  BSSY B0, `(.L_x_403) ;  /* 0x0000008000007945 */ /* 0x000fe60003800000 */
[----:B------:R-:W-:Y:S01]  /*dfe0*/  FMUL R3, R3, UR17 ;  /* 0x0000001103037c20 */ /* 0x000fe20008400000 */
[----:B------:R-:W-:-:S03]  /*dff0*/  ISETP.GT.AND P4, PT, R0, 0xc8, P4 ;  /* 0x000000c80000780c */ /* 0x000fc60002784270 */
[----:B------:R-:W-:-:S05]  /*e000*/  FFMA R3, R26, UR16, R3 ;  /* 0x000000101a037c23 */ /* 0x000fca0008000003 */
[----:B------:R-:W-:-:S05]  /*e010*/  F2FP.F16.F32.PACK_AB R3, RZ, R3 ;  /* 0x00000003ff03723e */ /* 0x000fca00000000ff */
[----:B------:R0:W-:Y:S01]  /*e020*/  @P5 STG.E.U16 desc[UR12][R10.64], R3 ;  /* 0x000000030a005986 */ /* 0x0001e2000c10150c */
[----:B------:R-:W-:Y:S05]  /*e030*/  @!P4 BRA `(.L_x_404) ;  /* 0x000000000004c947 */ /* 0x000fea0003800000 */
[----:B------:R0:W5:Y:S02]  /*e040*/  LDG.E.LTC128B.U16 R217, desc[UR12][R22.64+0x2] ;  /* 0x0000020c16d97981 */ /* 0x000164000c1e1520 */
.L_x_404:
[----:B------:R-:W-:Y:S05]  /*e050*/  BSYNC B0 ;  /* 0x0000000000007941 */ /* 0x000fea0003800000 */
.L_x_403:
[----:B0----5:R-:W-:Y:S01]  /*e060*/  HADD2.F32 R3, -RZ, R217.H0_H0 ;  /* 0x200000d9ff037230 */ /* 0x021fe20000004100 */
[----:B------:R-:W-:Y:S01]  /*e070*/  LOP3.LUT P5, RZ, R2, 0x4, RZ, 0xc0, !PT ;  /* 0x0000000402ff7812 */ /* 0x000fe200078ac0ff */
[----:B------:R-:W-:Y:S03]  /*e080*/  BSSY B0, `(.L_x_405) ;  /* 0x0000009000007945 */ /* 0x000fe60003800000 */
[----:B------:R-:W-:-:S04]  /*e090*/  FMUL R10, R3, UR17 ;  /* 0x00000011030a7c20 */ /* 0x000fc80008400000 */
[----:B------:R-:W-:-:S05]  /*e0a0*/  FFMA R10, R27, UR16, R10 ;  /* 0x000000101b0a7c23 */ /* 0x000fca000800000a */
[----:B------:R-:W-:Y:S01]  /*e0b0*/  F2FP.F16.F32.PACK_AB R3, RZ, R10 ;  /* 0x0000000aff03723e */ /* 0x000fe200000000ff */
[----:B------:R-:W-:-:S05]  /*e0c0*/  VIADD R10, R4, UR25 ;  /* 0x00000019040a7c36 */ /* 0x000fca0008000000 */
[----:B------:R0:W-:Y:S01]  /*e0d0*/  @P4 STG.E.U16 desc[UR12][R10.64+0x2], R3 ;  /* 0x000002030a004986 */ /* 0x0001e2000c10150c */
[----:B------:R-:W-:-:S13]  /*e0e0*/  ISETP.GT.AND P4, PT, R0, 0xc0, P5 ;  /* 0x000000c00000780c */ /* 0x000fda0002f84270 */
[----:B0-----:R-:W-:Y:S05]  /*e0f0*/  @!P4 BRA `(.L_x_406) ;  /* 0x000000000004c947 */ /* 0x001fea0003800000 */
[----:B------:R0:W5:Y:S02]  /*e100*/  LDG.E.LTC128B.U16 R217, desc[UR12][R222.64+0x10] ;  /* 0x0000100cded97981 */ /* 0x000164000c1e1520 */
.L_x_406:
[----:B------:R-:W-:Y:S05]  /*e110*/  BSYNC B0 ;  /* 0x0000000000007941 */ /* 0x000fea0003800000 */
.L_x_405:
[----:B-----5:R-:W-:Y:S01]  /*e120*/  HADD2.F32 R3, -RZ, R217.H0_H0 ;  /* 0x200000d9ff037230 */ /* 0x020fe20000004100 */
[----:B------:R-:W-:Y:S01]  /*e130*/  LOP3.LUT P5, RZ, R2, 0x8, RZ, 0xc0, !PT ;  /* 0x0000000802ff7812 */ /* 0x000fe200078ac0ff */
        /* <DEDUP_REMOVED lines=9> */
.L_x_408:
[----:B------:R-:W-:Y:S05]  /*e1d0*/  BSYNC B0 ;  /* 0x0000000000007941 */ /* 0x000fea0003800000 */
.L_x_407:
        /* <DEDUP_REMOVED lines=13> */
.L_x_410:
[----:B------:R-:W-:Y:S05]  /*e2b0*/  BSYNC B0 ;  /* 0x0000000000007941 */ /* 0x000fea0003800000 */
.L_x_409:
        /* <DEDUP_REMOVED lines=9> */
.L_x_412:
[----:B------:R-:W-:Y:S05]  /*e350*/  BSYNC B0 ;  /* 0x0000000000007941 */ /* 0x000fea0003800000 */
.L_x_411:
[----:B-----5:R-:W-:Y:S01]  /*e360*/  HADD2.F32 R3, -RZ, R217.H0_H0 ;  /* 0x200000d9ff037230 */ /* 0x020fe20000004100 */
[----:B------:R-:W-:Y:S01]  /*e370*/  LOP3.LUT P5, RZ, R2, 0x10, RZ, 0xc0, !PT ;  /* 0x0000001002ff7812 */ /* 0x000fe200078ac0ff */
[----:B------:R-:W-:Y:S01]  /*e380*/  @P4 IMAD.MOV.U32 R11, RZ, RZ, R7 ;  /* 0x000000ffff0b4224 */ /* 0x000fe200078e0007 */
[----:B------:R-:W-:Y:S02]  /*e390*/  BSSY B0, `(.L_x_413) ;  /* 0x0000009000007945 */ /* 0x000fe40003800000 */
        /* <DEDUP_REMOVED lines=8> */
.L_x_414:
[----:B------:R-:W-:Y:S05]  /*e420*/  BSYNC B0 ;  /* 0x0000000000007941 */ /* 0x000fea0003800000 */
.L_x_413:
[----:B-----5:R-:W-:Y:S01]  /*e430*/  HADD2.F32 R3, -RZ, R217.H0_H0 ;  /* 0x200000d9ff037230 */ /* 0x020fe20000004100 */
[----:B------:R-:W-:Y:S01]  /*e440*/  LOP3.LUT P5, RZ, R2, 0x400000, RZ, 0xc0, !PT ;  /* 0x0040000002ff7812 */ /* 0x000fe200078ac0ff */
[----:B------:R-:W-:Y:S01]  /*e450*/  @P4 IMAD.MOV.U32 R10, RZ, RZ, R4 ;  /* 0x000000ffff0a4224 */ /* 0x000fe200078e0004 */
[----:B------:R-:W-:Y:S01]  /*e460*/  BSSY B0, `(.L_x_415) ;  /* 0x0000009000007945 */ /* 0x000fe20003800000 */
        /* <DEDUP_REMOVED lines=8> */
.L_x_416:
[----:B------:R-:W-:Y:S05]  /*e4f0*/  BSYNC B0 ;  /* 0x0000000000007941 */ /* 0x000fea0003800000 */
.L_x_415:
        /* <DEDUP_REMOVED lines=13> */
.L_x_418:
[----:B------:R-:W-:Y:S05]  /*e5d0*/  BSYNC B0 ;  /* 0x0000000000007941 */ /* 0x000fea0003800000 */
.L_x_417:
[----:B-----5:R-:W-:Y:S01]  /*e5e0*/  HADD2.F32 R3, -RZ, R217.H0_H0 ;  /* 0x200000d9ff037230 */ /* 0x020fe20000004100 */
[----:B------:R-:W-:Y:S01]  /*e5f0*/  BSSY B0, `(.L_x_419) ;  /* 0x000000a000007945 */ /* 0x000fe20003800000 */
[----:B------:R-:W-:Y:S02]  /*e600*/  VIADD R10, R4, UR25 ;  /* 0x00000019040a7c36 */ /* 0x000fe40008000000 */
        /* <DEDUP_REMOVED lines=8> */
.L_x_420:
[----:B------:R-:W-:Y:S05]  /*e690*/  BSYNC B0 ;  /* 0x0000000000007941 */ /* 0x000fea0003800000 */
.L_x_419:
        /* <DEDUP_REMOVED lines=12> */
.L_x_422:
[----:B------:R-:W-:Y:S05]  /*e760*/  BSYNC B0 ;  /* 0x0000000000007941 */ /* 0x000fea0003800000 */
.L_x_421:
        /* <DEDUP_REMOVED lines=12> */
.L_x_424:
[----:B------:R-:W-:Y:S05]  /*e830*/  BSYNC B0 ;  /* 0x0000000000007941 */ /* 0x000fea0003800000 */
.L_x_423:
        /* <DEDUP_REMOVED lines=13> */
.L_x_426:
[----:B------:R-:W-:Y:S05]  /*e910*/  BSYNC B0 ;  /* 0x0000000000007941 */ /* 0x000fea0003800000 */
.L_x_425:
        /* <DEDUP_REMOVED lines=11> */
.L_x_428:
[----:B------:R-:W-:Y:S05]  /*e9d0*/  BSYNC B0 ;  /* 0x0000000000007941 */ /* 0x000fea0003800000 */
.L_x_427:
        /* <DEDUP_REMOVED lines=12> */
.L_x_430:
[----:B------:R-:W-:Y:S05]  /*eaa0*/  BSYNC B0 ;  /* 0x0000000000007941 */ /* 0x000fea0003800000 */
.L_x_429:
        /* <DEDUP_REMOVED lines=12> */
.L_x_432:
[----:B------:R-:W-:Y:S05]  /*eb70*/  BSYNC B0 ;  /* 0x0000000000007941 */ /* 0x000fea0003800000 */
.L_x_431:
        /* <DEDUP_REMOVED lines=13> */
.L_x_434:
[----:B------:R-:W-:Y:S05]  /*ec50*/  BSYNC B0 ;  /* 0x0000000000007941 */ /* 0x000fea0003800000 */
.L_x_433:
        /* <DEDUP_REMOVED lines=11> */
.L_x_436:
[----:B------:R-:W-:Y:S05]  /*ed10*/  BSYNC B0 ;  /* 0x0000000000007941 */ /* 0x000fea0003800000 */
.L_x_435:
        /* <DEDUP_REMOVED lines=12> */
.L_x_438:
[----:B------:R-:W-:Y:S05]  /*ede0*/  BSYNC B0 ;  /* 0x0000000000007941 */ /* 0x000fea0003800000 */
.L_x_437:
        /* <DEDUP_REMOVED lines=12> */
.L_x_440:
[----:B------:R-:W-:Y:S05]  /*eeb0*/  BSYNC B0 ;  /* 0x0000000000007941 */ /* 0x000fea0003800000 */
.L_x_439:
        /* <DEDUP_REMOVED lines=13> */
.L_x_442:
[----:B------:R-:W-:Y:S05]  /*ef90*/  BSYNC B0 ;  /* 0x0000000000007941 */ /* 0x000fea0003800000 */
.L_x_441:
        /* <DEDUP_REMOVED lines=11> */
.L_x_444:
[----:B------:R-:W-:Y:S05]  /*f050*/  BSYNC B0 ;  /* 0x0000000000007941 */ /* 0x000fea0003800000 */
.L_x_443:
        /* <DEDUP_REMOVED lines=12> */
.L_x_446:
[----:B------:R-:W-:Y:S05]  /*f120*/  BSYNC B0 ;  /* 0x0000000000007941 */ /* 0x000fea0003800000 */
.L_x_445:
        /* <DEDUP_REMOVED lines=12> */
.L_x_448:
[----:B------:R-:W-:Y:S05]  /*f1f0*/  BSYNC B0 ;  /* 0x0000000000007941 */ /* 0x000fea0003800000 */
.L_x_447:
        /* <DEDUP_REMOVED lines=13> */
.L_x_450:
[----:B------:R-:W-:Y:S05]  /*f2d0*/  BSYNC B0 ;  /* 0x0000000000007941 */ /* 0x000fea0003800000 */
.L_x_449:
        /* <DEDUP_REMOVED lines=11> */
.L_x_452:
[----:B------:R-:W-:Y:S05]  /*f390*/  BSYNC B0 ;  /* 0x0000000000007941 */ /* 0x000fea0003800000 */
.L_x_451:
        /* <DEDUP_REMOVED lines=12> */
.L_x_454:
[----:B------:R-:W-:Y:S05]  /*f460*/  BSYNC B0 ;  /* 0x0000000000007941 */ /* 0x000fea0003800000 */
.L_x_453:
        /* <DEDUP_REMOVED lines=12> */
.L_x_456:
[----:B------:R-:W-:Y:S05]  /*f530*/  BSYNC B0 ;  /* 0x0000000000007941 */ /* 0x000fea0003800000 */
.L_x_455:
        /* <DEDUP_REMOVED lines=13> */
.L_x_458:
[----:B------:R-:W-:Y:S05]  /*f610*/  BSYNC B0 ;  /* 0x0000000000007941 */ /* 0x000fea0003800000 */
.L_x_457:
        /* <DEDUP_REMOVED lines=11> */
.L_x_460:
[----:B------:R-:W-:Y:S05]  /*f6d0*/  BSYNC B0 ;  /* 0x0000000000007941 */ /* 0x000fea0003800000 */
.L_x_459:
        /* <DEDUP_REMOVED lines=12> */
.L_x_462:
[----:B------:R-:W-:Y:S05]  /*f7a0*/  BSYNC B0 ;  /* 0x0000000000007941 */ /* 0x000fea0003800000 */
.L_x_461:
        /* <DEDUP_REMOVED lines=12> */
.L_x_464:
[----:B------:R-:W-:Y:S05]  /*f870*/  BSYNC B0 ;  /* 0x0000000000007941 */ /* 0x000fea0003800000 */
.L_x_463:
        /* <DEDUP_REMOVED lines=13> */
.L_x_466:
[----:B------:R-:W-:Y:S05]  /*f950*/  BSYNC B0 ;  /* 0x0000000000007941 */ /* 0x000fea0003800000 */
.L_x_465:
        /* <DEDUP_REMOVED lines=11> */
.L_x_468:
[----:B------:R-:W-:Y:S05]  /*fa10*/  BSYNC B0 ;  /* 0x0000000000007941 */ /* 0x000fea0003800000 */
.L_x_467:
        /* <DEDUP_REMOVED lines=12> */
.L_x_470:
[----:B------:R-:W-:Y:S05]  /*fae0*/  BSYNC B0 ;  /* 0x0000000000007941 */ /* 0x000fea0003800000 */
.L_x_469:
        /* <DEDUP_REMOVED lines=12> */
.L_x_472:
[----:B------:R-:W-:Y:S05]  /*fbb0*/  BSYNC B0 ;  /* 0x0000000000007941 */ /* 0x000fea0003800000 */
.L_x_471:
        /* <DEDUP_REMOVED lines=13> */
.L_x_474:
[----:B------:R-:W-:Y:S05]  /*fc90*/  BSYNC B0 ;  /* 0x0000000000007941 */ /* 0x000fea0003800000 */
.L_x_473:
        /* <DEDUP_REMOVED lines=11> */
.L_x_476:
[----:B------:R-:W-:Y:S05]  /*fd50*/  BSYNC B0 ;  /* 0x0000000000007941 */ /* 0x000fea0003800000 */
.L_x_475:
        /* <DEDUP_REMOVED lines=12> */
.L_x_478:
[----:B------:R-:W-:Y:S05]  /*fe20*/  BSYNC B0 ;  /* 0x0000000000007941 */ /* 0x000fea0003800000 */
.L_x_477:
        /* <DEDUP_REMOVED lines=12> */
.L_x_480:
[----:B------:R-:W-:Y:S05]  /*fef0*/  BSYNC B0 ;  /* 0x0000000000007941 */ /* 0x000fea0003800000 */
.L_x_479:
        /* <DEDUP_REMOVED lines=13> */
.L_x_482:
[----:B------:R-:W-:Y:S05]  /*ffd0*/  BSYNC B0 ;  /* 0x0000000000007941 */ /* 0x000fea0003800000 */
.L_x_481:
        /* <DEDUP_REMOVED lines=11> */
.L_x_484:
[----:B------:R-:W-:Y:S05]  /*10090*/  BSYNC B0 ;  /* 0x0000000000007941 */ /* 0x000fea0003800000 */
.L_x_483:
        /* <DEDUP_REMOVED lines=12> */
.L_x_486:
[----:B------:R-:W-:Y:S05]  /*10160*/  BSYNC B0 ;  /* 0x0000000000007941 */ /* 0x000fea0003800000 */
.L_x_485:
        /* <DEDUP_REMOVED lines=12> */
.L_x_488:
[----:B------:R-:W-:Y:S05]  /*10230*/  BSYNC B0 ;  /* 0x0000000000007941 */ /* 0x000fea0003800000 */
.L_x_487:
        /* <DEDUP_REMOVED lines=13> */
.L_x_490:
[----:B------:R-:W-:Y:S05]  /*10310*/  BSYNC B0 ;  /* 0x0000000000007941 */ /* 0x000fea0003800000 */
.L_x_489:
        /* <DEDUP_REMOVED lines=11> */
.L_x_492:
[----:B------:R-:W-:Y:S05]  /*103d0*/  BSYNC B0 ;  /* 0x0000000000007941 */ /* 0x000fea0003800000 */
.L_x_491:
        /* <DEDUP_REMOVED lines=12> */
.L_x_494:
[----:B------:R-:W-:Y:S05]  /*104a0*/  BSYNC B0 ;  /* 0x0000000000007941 */ /* 0x000fea0003800000 */
.L_x_493:
        /* <DEDUP_REMOVED lines=12> */
.L_x_496:
[----:B------:R-:W-:Y:S05]  /*10570*/  BSYNC B0 ;  /* 0x0000000000007941 */ /* 0x000fea0003800000 */
.L_x_495:
        /* <DEDUP_REMOVED lines=13> */
.L_x_498:
[----:B------:R-:W-:Y:S05]  /*10650*/  BSYNC B0 ;  /* 0x0000000000007941 */ /* 0x000fea0003800000 */
.L_x_497:
        /* <DEDUP_REMOVED lines=11> */
.L_x_500:
[----:B------:R-:W-:Y:S05]  /*10710*/  BSYNC B0 ;  /* 0x0000000000007941 */ /* 0x000fea0003800000 */
.L_x_499:
[----:B------:R-:W-:Y:S01]  /*10720*/  LOP3.LUT P5, RZ, R2, 0x20, RZ, 0xc0, !PT ;  /* 0x0000002002ff7812 */ /* 0x000fe200078ac0ff */
[----:B-----5:R-:W-:Y:S01]  /*10730*/  HADD2.F32 R2, -RZ, R217.H0_H0 ;  /* 0x200000d9ff027230 */ /* 0x020fe20000004100 */
[----:B------:R-:W-:Y:S04]  /*10740*/  BSSY B0, `(.L_x_501) ;  /* 0x000000b000007945 */ /* 0x000fe80003800000 */
[----:B------:R-:W-:-:S04]  /*10750*/  FMUL R2, R2, UR17 ;  /* 0x0000001102027c20 */ /* 0x000fc80008400000 */
[----:B------:R-:W-:-:S05]  /*10760*/  FFMA R2, R75, UR16, R2 ;  /* 0x000000104b027c23 */ /* 0x000fca0008000002 */
[----:B------:R-:W-:Y:S01]  /*10770*/  F2FP.F16.F32.PACK_AB R3, RZ, R2 ;  /* 0x00000002ff03723e */ /* 0x000fe200000000ff */
[----:B------:R-:W-:-:S03]  /*10780*/  VIADD R2, R4, UR25 ;  /* 0x0000001904027c36 */ /* 0x000fc60008000000 */
[----:B------:R-:W-:Y:S01]  /*10790*/  PRMT R10, R3, 0x7610, R10 ;  /* 0x00007610030a7816 */ /* 0x000fe2000000000a */
[----:B------:R-:W-:-:S05]  /*107a0*/  @P4 IMAD.MOV.U32 R3, RZ, RZ, R7 ;  /* 0x000000ffff034224 */ /* 0x000fca00078e0007 */
[----:B------:R0:W-:Y:S01]  /*107b0*/  @P4 STG.E.U16 desc[UR12][R2.64+0xc2], R10 ;  /* 0x0000c20a02004986 */ /* 0x0001e2000c10150c */
[----:B------:R-:W-:-:S13]  /*107c0*/  ISETP.GT.AND P4, PT, R0, 0xc0, P5 ;  /* 0x000000c00000780c */ /* 0x000fda0002f84270 */
[----:B0-----:R-:W-:Y:S05]  /*107d0*/  @!P4 BRA `(.L_x_502) ;  /* 0x000000000004c947 */ /* 0x001fea0003800000 */
[----:B------:R0:W5:Y:S02]  /*107e0*/  LDG.E.LTC128B.U16 R217, desc[UR12][R222.64+0xd0] ;  /* 0x0000d00cded97981 */ /* 0x000164000c1e1520 */
.L_x_502:
[----:B------:R-:W-:Y:S05]  /*107f0*/  BSYNC B0 ;  /* 0x0000000000007941 */ /* 0x000fea0003800000 */
.L_x_501:
[----:B-----5:R-:W-:Y:S01]  /*10800*/  HADD2.F32 R2, -RZ, R217.H0_H0 ;  /* 0x200000d9ff027230 */ /* 0x020fe20000004100 */
[----:B------:R-:W-:Y:S04]  /*10810*/  BSSY B0, `(.L_x_503) ;  /* 0x000000b000007945 */ /* 0x000fe80003800000 */
[----:B------:R-:W-:Y:S01]  /*10820*/  FMUL R3, R2, UR17 ;  /* 0x0000001102037c20 */ /* 0x000fe20008400000 */
[----:B------:R-:W-:-:S03]  /*10830*/  @P4 IMAD.MOV.U32 R2, RZ, RZ, R4 ;  /* 0x000000ffff024224 */ /* 0x000fc600078e0004 */
        /* <DEDUP_REMOVED lines=8> */
.L_x_504:
[----:B------:R-:W-:Y:S05]  /*108c0*/  BSYNC B0 ;  /* 0x0000000000007941 */ /* 0x000fea0003800000 */
.L_x_503:
[----:B-----5:R-:W-:Y:S01]  /*108d0*/  HADD2.F32 R2, -RZ, R217.H0_H0 ;  /* 0x200000d9ff027230 */ /* 0x020fe20000004100 */
[----:B------:R-:W-:Y:S01]  /*108e0*/  ISETP.GT.AND P5, PT, R0, 0xc8, P5 ;  /* 0x000000c80000780c */ /* 0x000fe20002fa4270 */
[----:B------:R-:W-:Y:S01]  /*108f0*/  @P4 IMAD.MOV.U32 R3, RZ, RZ, R9 ;  /* 0x000000ffff034224 */ /* 0x000fe200078e0009 */
[----:B------:R-:W-:Y:S02]  /*10900*/  BSSY B0, `(.L_x_505) ;  /* 0x0000009000007945 */ /* 0x000fe40003800000 */
[----:B------:R-:W-:-:S04]  /*10910*/  FMUL R2, R2, UR17 ;  /* 0x0000001102027c20 */ /* 0x000fc80008400000 */
[----:B------:R-:W-:-:S05]  /*10920*/  FFMA R2, R77, UR16, R2 ;  /* 0x000000104d027c23 */ /* 0x000fca0008000002 */
[----:B------:R-:W-:-:S04]  /*10930*/  F2FP.F16.F32.PACK_AB R2, RZ, R2 ;  /* 0x00000002ff02723e */ /* 0x000fc800000000ff */
[----:B------:R-:W-:Y:S01]  /*10940*/  PRMT R10, R2, 0x7610, R10 ;  /* 0x00007610020a7816 */ /* 0x000fe2000000000a */
[----:B------:R-:W-:-:S05]  /*10950*/  @P4 IMAD.MOV.U32 R2, RZ, RZ, R4 ;  /* 0x000000ffff024224 */ /* 0x000fca00078e0004 */
[----:B------:R0:W-:Y:S01]  /*10960*/  @P4 STG.E.U16 desc[UR12][R2.64+0xd2], R10 ;  /* 0x0000d20a02004986 */ /* 0x0001e2000c10150c */
[----:B------:R-:W-:Y:S05]  /*10970*/  @!P5 BRA `(.L_x_506) ;  /* 0x000000000004d947 */ /* 0x000fea0003800000 */
[----:B------:R0:W5:Y:S02]  /*10980*/  LDG.E.LTC128B.U16 R217, desc[UR12][R22.64+0xd0] ;  /* 0x0000d00c16d97981 */ /* 0x000164000c1e1520 */
.L_x_506:
[----:B------:R-:W-:Y:S05]  /*10990*/  BSYNC B0 ;  /* 0x0000000000007941 */ /* 0x000fea0003800000 */
.L_x_505:
[----:B0----5:R-:W-:Y:S01]  /*109a0*/  HADD2.F32 R2, -RZ, R217.H0_H0 ;  /* 0x200000d9ff027230 */ /* 0x021fe20000004100 */
[----:B------:R-:W-:Y:S01]  /*109b0*/  ISETP.GT.AND P4, PT, R0, 0xc8, P6 ;  /* 0x000000c80000780c */ /* 0x000fe20003784270 */
[----:B------:R-:W-:Y:S03]  /*109c0*/  BSSY B0, `(.L_x_507) ;  /* 0x000000a000007945 */ /* 0x000fe60003800000 */
[----:B------:R-:W-:Y:S01]  /*109d0*/  FMUL R3, R2, UR17 ;  /* 0x0000001102037c20 */ /* 0x000fe20008400000 */
[----:B------:R-:W-:-:S03]  /*109e0*/  VIADD R2, R4, UR25 ;  /* 0x0000001904027c36 */ /* 0x000fc60008000000 */
[----:B------:R-:W-:-:S05]  /*109f0*/  FFMA R3, R78, UR16, R3 ;  /* 0x000000104e037c23 */ /* 0x000fca0008000003 */
[----:B------:R-:W-:-:S04]  /*10a00*/  F2FP.F16.F32.PACK_AB R3, RZ, R3 ;  /* 0x00000003ff03723e */ /* 0x000fc800000000ff */
[----:B------:R-:W-:Y:S01]  /*10a10*/  PRMT R10, R3, 0x7610, R10 ;  /* 0x00007610030a7816 */ /* 0x000fe2000000000a */
[----:B------:R-:W-:-:S05]  /*10a20*/  @P5 IMAD.MOV.U32 R3, RZ, RZ, R7 ;  /* 0x000000ffff035224 */ /* 0x000fca00078e0007 */
[----:B------:R0:W-:Y:S01]  /*10a30*/  @P5 STG.E.U16 desc[UR12][R2.64+0xd0], R10 ;  /* 0x0000d00a02005986 */ /* 0x0001e2000c10150c */
[----:B------:R-:W-:Y:S05]  /*10a40*/  @!P4 BRA `(.L_x_508) ;  /* 0x000000000004c947 */ /* 0x000fea0003800000 */
[----:B------:R0:W5:Y:S02]  /*10a50*/  LDG.E.LTC128B.U16 R217, desc[UR12][R22.64+0xd2] ;  /* 0x0000d20c16d97981 */ /* 0x000164000c1e1520 */
.L_x_508:
[----:B------:R-:W-:Y:S05]  /*10a60*/  BSYNC B0 ;  /* 0x0000000000007941 */ /* 0x000fea0003800000 */
.L_x_507:
[----:B0----5:R-:W-:Y:S01]  /*10a70*/  HADD2.F32 R2, -RZ, R217.H0_H0 ;  /* 0x200000d9ff027230 */ /* 0x021fe20000004100 */
[----:B------:R-:W-:Y:S01]  /*10a80*/  ISETP.GT.AND P5, PT, R0, 0xc0, P3 ;  /* 0x000000c00000780c */ /* 0x000fe20001fa4270 */
[----:B------:R-:W-:Y:S03]  /*10a90*/  BSSY B0, `(.L_x_509) ;  /* 0x000000a000007945 */ /* 0x000fe60003800000 */
[----:B------:R-:W-:-:S04]  /*10aa0*/  FMUL R2, R2, UR17 ;  /* 0x0000001102027c20 */ /* 0x000fc80008400000 */
[----:B------:R-:W-:-:S05]  /*10ab0*/  FFMA R2, R79, UR16, R2 ;  /* 0x000000104f027c23 */ /* 0x000fca0008000002 */
[----:B------:R-:W-:Y:S01]  /*10ac0*/  F2FP.F16.F32.PACK_AB R3, RZ, R2 ;  /* 0x00000002ff03723e */ /* 0x000fe200000000ff */
[----:B------:R-:W-:-:S03]  /*10ad0*/  VIADD R2, R4, UR25 ;  /* 0x0000001904027c36 */ /* 0x000fc60008000000 */
[----:B------:R-:W-:Y:S01]  /*10ae0*/  PRMT R10, R3, 0x7610, R10 ;  /* 0x00007610030a7816 */ /* 0x000fe2000000000a */
[----:B------:R-:W-:-:S05]  /*10af0*/  @P4 IMAD.MOV.U32 R3, RZ, RZ, R7 ;  /* 0x000000ffff034224 */ /* 0x000fca00078e0007 */
[----:B------:R0:W-:Y:S01]  /*10b00*/  @P4 STG.E.U16 desc[UR12][R2.64+0xd2], R10 ;  /* 0x0000d20a02004986 */ /* 0x0001e2000c10150c */
[----:B------:R-:W-:Y:S05]  /*10b10*/  @!P5 BRA `(.L_x_510) ;  /* 0x000000000004d947 */ /* 0x000fea0003800000 */
[----:B------:R0:W5:Y:S02]  /*10b20*/  LDG.E.LTC128B.U16 R217, desc[UR12][R222.64+0xe0] ;  /* 0x0000e00cded97981 */ /* 0x000164000c1e1520 */
.L_x_510:
[----:B------:R-:W-:Y:S05]  /*10b30*/  BSYNC B0 ;  /* 0x0000000000007941 */ /* 0x000fea0003800000 */
.L_x_509:
[----:B0----5:R-:W-:Y:S01]  /*10b40*/  HADD2.F32 R2, -RZ, R217.H0_H0 ;  /* 0x200000d9ff027230 */ /* 0x021fe20000004100 */
[----:B------:R-:W-:Y:S01]  /*10b50*/  ISETP.GT.AND P4, PT, R0, 0xc0, P2 ;  /* 0x000000c00000780c */ /* 0x000fe20001784270 */
[----:B------:R-:W-:Y:S03]  /*10b60*/  BSSY B0, `(.L_x_511) ;  /* 0x000000a000007945 */ /* 0x000fe60003800000 */
[----:B------:R-:W-:Y:S01]  /*10b70*/  FMUL R3, R2, UR17 ;  /* 0x0000001102037c20 */ /* 0x000fe20008400000 */
[----:B------:R-:W-:-:S03]  /*10b80*/  @P5 IMAD.MOV.U32 R2, RZ, RZ, R4 ;  /* 0x000000ffff025224 */ /* 0x000fc600078e0004 */
[----:B------:R-:W-:-:S05]  /*10b90*/  FFMA R3, R80, UR16, R3 ;  /* 0x0000001050037c23 */ /* 0x000fca0008000003 */
[----:B------:R-:W-:-:S04]  /*10ba0*/  F2FP.F16.F32.PACK_AB R3, RZ, R3 ;  /* 0x00000003ff03723e */ /* 0x000fc800000000ff */
[----:B------:R-:W-:Y:S01]  /*10bb0*/  PRMT R10, R3, 0x7610, R10 ;  /* 0x00007610030a7816 */ /* 0x000fe2000000000a */
[----:B------:R-:W-:-:S05]  /*10bc0*/  @P5 IMAD.MOV.U32 R3, RZ, RZ, R9 ;  /* 0x000000ffff035224 */ /* 0x000fca00078e0009 */
[----:B------:R0:W-:Y:S01]  /*10bd0*/  @P5 STG.E.U16 desc[UR12][R2.64+0xe0], R10 ;  /* 0x0000e00a02005986 */ /* 0x0001e2000c10150c */
[----:B------:R-:W-:Y:S05]  /*10be0*/  @!P4 BRA `(.L_x_512) ;  /* 0x000000000004c947 */ /* 0x000fea0003800000 */
[----:B------:R0:W5:Y:S02]  /*10bf0*/  LDG.E.LTC128B.U16 R217, desc[UR12][R222.64+0xe2] ;  /* 0x0000e20cded97981 */ /* 0x000164000c1e1520 */
.L_x_512:
[----:B------:R-:W-:Y:S05]  /*10c00*/  BSYNC B0 ;  /* 0x0000000000007941 */ /* 0x000fea0003800000 */
.L_x_511:
[----:B0----5:R-:W-:Y:S01]  /*10c10*/  HADD2.F32 R2, -RZ, R217.H0_H0 ;  /* 0x200000d9ff027230 */ /* 0x021fe20000004100 */
        /* <DEDUP_REMOVED lines=11> */
.L_x_514:
[----:B------:R-:W-:Y:S05]  /*10cd0*/  BSYNC B0 ;  /* 0x0000000000007941 */ /* 0x000fea0003800000 */
.L_x_513:
        /* <DEDUP_REMOVED lines=12> */
.L_x_516:
[----:B------:R-:W-:Y:S05]  /*10da0*/  BSYNC B0 ;  /* 0x0000000000007941 */ /* 0x000fea0003800000 */
.L_x_515:
        /* <DEDUP_REMOVED lines=12> */
.L_x_518:
[----:B------:R-:W-:Y:S05]  /*10e70*/  BSYNC B0 ;  /* 0x0000000000007941 */ /* 0x000fea0003800000 */
.L_x_517:
        /* <DEDUP_REMOVED lines=12> */
.L_x_520:
[----:B------:R-:W-:Y:S05]  /*10f40*/  BSYNC B0 ;  /* 0x0000000000007941 */ /* 0x000fea0003800000 */
.L_x_519:
[----:B0----5:R-:W-:Y:S01]  /*10f50*/  HADD2.F32 R2, -RZ, R217.H0_H0 ;  /* 0x200000d9ff027230 */ /* 0x021fe20000004100 */
[----:B------:R-:W-:Y:S01]  /*10f60*/  ISETP.GT.AND P1, PT, R0, 0xc8, P1 ;  /* 0x000000c80000780c */ /* 0x000fe20000f24270 */
[----:B------:R-:W-:Y:S01]  /*10f70*/  @P2 IMAD.MOV.U32 R8, RZ, RZ, R4 ;  /* 0x000000ffff082224 */ /* 0x000fe200078e0004 */
[----:B------:R-:W-:Y:S02]  /*10f80*/  BSSY B0, `(.L_x_521) ;  /* 0x0000007000007945 */ /* 0x000fe40003800000 */
[----:B------:R-:W-:-:S04]  /*10f90*/  FMUL R2, R2, UR17 ;  /* 0x0000001102027c20 */ /* 0x000fc80008400000 */
[----:B------:R-:W-:-:S05]  /*10fa0*/  FFMA R2, R85, UR16, R2 ;  /* 0x0000001055027c23 */ /* 0x000fca0008000002 */
[----:B------:R-:W-:-:S05]  /*10fb0*/  F2FP.F16.F32.PACK_AB R2, RZ, R2 ;  /* 0x00000002ff02723e */ /* 0x000fca00000000ff */
[----:B------:R0:W-:Y:S01]  /*10fc0*/  @P2 STG.E.U16 desc[UR12][R8.64+0xf2], R2 ;  /* 0x0000f20208002986 */ /* 0x0001e2000c10150c */
[----:B------:R-:W-:Y:S05]  /*10fd0*/  @!P1 BRA `(.L_x_522) ;  /* 0x0000000000049947 */ /* 0x000fea0003800000 */
[----:B------:R0:W5:Y:S02]  /*10fe0*/  LDG.E.LTC128B.U16 R217, desc[UR12][R22.64+0xf0] ;  /* 0x0000f00c16d97981 */ /* 0x000164000c1e1520 */
.L_x_522:
[----:B------:R-:W-:Y:S05]  /*10ff0*/  BSYNC B0 ;  /* 0x0000000000007941 */ /* 0x000fea0003800000 */
.L_x_521:
        /* <DEDUP_REMOVED lines=12> */
.L_x_524:
[----:B------:R-:W-:Y:S05]  /*110c0*/  BSYNC B0 ;  /* 0x0000000000007941 */ /* 0x000fea0003800000 */
.L_x_523:
[----:B-----5:R-:W-:Y:S02]  /*110d0*/  HADD2.F32 R217, -RZ, R217.H0_H0 ;  /* 0x200000d9ffd97230 */ /* 0x020fe40000004100 */
[----:B------:R-:W-:-:S03]  /*110e0*/  VIADD R4, R4, UR25 ;  /* 0x0000001904047c36 */ /* 0x000fc60008000000 */
[----:B0-----:R-:W-:-:S04]  /*110f0*/  FMUL R0, R217, UR17 ;  /* 0x00000011d9007c20 */ /* 0x001fc80008400000 */
[----:B------:R-:W-:Y:S01]  /*11100*/  FFMA R0, R87, UR16, R0 ;  /* 0x0000001057007c23 */ /* 0x000fe20008000000 */
[----:B------:R-:W-:Y:S06]  /*11110*/  @!P0 EXIT ;  /* 0x000000000000894d */ /* 0x000fec0003800000 */
[----:B------:R-:W-:Y:S01]  /*11120*/  F2FP.F16.F32.PACK_AB R0, RZ, R0 ;  /* 0x00000000ff00723e */ /* 0x000fe200000000ff */
[----:B------:R-:W-:-:S05]  /*11130*/  IMAD.MOV.U32 R5, RZ, RZ, R7 ;  /* 0x000000ffff057224 */ /* 0x000fca00078e0007 */
[----:B------:R-:W-:Y:S01]  /*11140*/  STG.E.U16 desc[UR12][R4.64+0xf2], R0 ;  /* 0x0000f20004007986 */ /* 0x000fe2000c10150c */
[----:B------:R-:W-:Y:S05]  /*11150*/  EXIT ;  /* 0x000000000000794d */ /* 0x000fea0003800000 */
.L_x_22:
[----:B------:R-:W2:Y:S01]  /*11160*/  LDL.LU R8, [R1+0xc] ;  /* 0x00000c0001087983 */ /* 0x000ea20000300800 */
[----:B------:R-:W-:-:S03]  /*11170*/  ULDC.64 UR4, c[0x0][0x5c8] ;  /* 0x0001720000047ab9 */ /* 0x000fc60000000a00 */
[----:B------:R-:W3:Y:S04]  /*11180*/  LDL.LU R9, [R1+0x18] ;  /* 0x0000180001097983 */ /* 0x000ee80000300800 */
[----:B------:R-:W4:Y:S04]  /*11190*/  LDL.LU R11, [R1+0x20] ;  /* 0x00002000010b7983 */ /* 0x000f280000300800 */
[----:B------:R-:W5:Y:S04]  /*111a0*/  LDL.LU R12, [R1+0x38] ;  /* 0x00003800010c7983 */ /* 0x000f680000300800 */
        /* <DEDUP_REMOVED lines=36> */
[----:B------:R-:W5:Y:S01]  /*113f0*/  LDL.LU R216, [R1+0xdc] ;  /* 0x0000dc0001d87983 */ /* 0x000f620000300800 */
[----:B------:R-:W-:-:S03]  /*11400*/  LEA R4, P1, R6, UR4, 0x1 ;  /* 0x0000000406047c11 */ /* 0x000fc6000f8208ff */
[----:B------:R-:W5:Y:S04]  /*11410*/  LDL.LU R23, [R1+0xe0] ;  /* 0x0000e00001177983 */ /* 0x000f680000300800 */
[----:B------:R-:W5:Y:S04]  /*11420*/  LDL.LU R22, [R1+0xe4] ;  /* 0x0000e40001167983 */ /* 0x000f680000300800 */
[----:B------:R-:W5:Y:S04]  /*11430*/  LDL.LU R21, [R1+0xe8] ;  /* 0x0000e80001157983 */ /* 0x000f680000300800 */
[----:B------:R-:W5:Y:S01]  /*11440*/  LDL.LU R20, [R1+0xec] ;  /* 0x0000ec0001147983 */ /* 0x000f620000300800 */
[----:B------:R-:W-:-:S03]  /*11450*/  LEA.HI.X R5, R6, UR5, R2, 0x1, P1 ;  /* 0x0000000506057c11 */ /* 0x000fc600088f0c02 */
[----:B------:R-:W5:Y:S04]  /*11460*/  LDL.LU R19, [R1+0xf0] ;  /* 0x0000f00001137983 */ /* 0x000f680000300800 */
[----:B------:R-:W5:Y:S04]  /*11470*/  LDL.LU R18, [R1+0xf4] ;  /* 0x0000f40001127983 */ /* 0x000f680000300800 */
[----:B------:R-:W5:Y:S04]  /*11480*/  LDL.LU R17, [R1+0xf8] ;  /* 0x0000f80001117983 */ /* 0x000f680000300800 */
[----:B------:R-:W5:Y:S04]  /*11490*/  LDL.LU R16, [R1+0xfc] ;  /* 0x0000fc0001107983 */ /* 0x000f680000300800 */
[----:B------:R-:W3:Y:S04]  /*114a0*/  LDL.LU R2, [R1+0x4] ;  /* 0x0000040001027983 */ /* 0x000ee80000300800 */
[----:B------:R-:W4:Y:S04]  /*114b0*/  LDL.LU R6, [R1] ;  /* 0x0000000001067983 */ /* 0x000f280000300800 */
[----:B------:R-:W5:Y:S01]  /*114c0*/  LDL.LU R7, [R1+0x8] ;  /* 0x0000080001077983 */ /* 0x000f620000300800 */
[----:B------:R-:W-:Y:S01]  /*114d0*/  ISETP.GT.AND P2, PT, R3, 0x1, PT ;  /* 0x000000010300780c */ /* 0x000fe20003f44270 */
[----:B------:R-:W-:-:S02]  /*114e0*/  USHF.L.U32 UR5, UR8, 0x1, URZ ;  /* 0x0000000108057899 */ /* 0x000fc4000800063f */
[----:B------:R-:W-:Y:S01]  /*114f0*/  USHF.L.U64.HI UR4, UR8, 0x1, UR9 ;  /* 0x0000000108047899 */ /* 0x000fe20008010209 */
[----:B------:R-:W-:Y:S01]  /*11500*/  ISETP.GT.AND P1, PT, R0, RZ, P2 ;  /* 0x000000ff0000720c */ /* 0x000fe20001724270 */
[----:B--2---:R-:W-:-:S05]  /*11510*/  FMUL R8, R8, UR16 ;  /* 0x0000001008087c20 */ /* 0x004fca0008400000 */
[----:B------:R-:W-:Y:S01]  /*11520*/  F2FP.F16.F32.PACK_AB R8, RZ, R8 ;  /* 0x00000008ff08723e */ /* 0x000fe200000000ff */
[----:B---3--:R-:W-:Y:S01]  /*11530*/  FMUL R2, R2, UR16 ;  /* 0x0000001002027c20 */ /* 0x008fe20008400000 */
[----:B----4-:R-:W-:-:S04]  /*11540*/  FMUL R6, R6, UR16 ;  /* 0x0000001006067c20 */ /* 0x010fc80008400000 */
[----:B------:R-:W-:Y:S01]  /*11550*/  F2FP.F16.F32.PACK_AB R2, RZ, R2 ;  /* 0x00000002ff02723e */ /* 0x000fe200000000ff */
[----:B-----5:R-:W-:Y:S01]  /*11560*/  FMUL R7, R7, UR16 ;  /* 0x0000001007077c20 */ /* 0x020fe20008400000 */
[----:B------:R-:W-:-:S03]  /*11570*/  F2FP.F16.F32.PACK_AB R6, RZ, R6 ;  /* 0x00000006ff06723e */ /* 0x000fc600000000ff */
[----:B------:R1:W-:Y:S01]  /*11580*/  @P1 STG.E.U16 desc[UR12][R4.64+0x2], R2 ;  /* 0x0000020204001986 */ /* 0x0003e2000c10150c */
[----:B------:R-:W-:Y:S02]  /*11590*/  ISETP.GT.AND P1, PT, R0, 0x8, P5 ;  /* 0x000000080000780c */ /* 0x000fe40002f24270 */
[----:B------:R-:W-:Y:S01]  /*115a0*/  F2FP.F16.F32.PACK_AB R7, RZ, R7 ;  /* 0x00000007ff07723e */ /* 0x000fe200000000ff */
[----:B------:R2:W-:Y:S03]  /*115b0*/  @P0 STG.E.U16 desc[UR12][R4.64], R6 ;  /* 0x0000000604000986 */ /* 0x0005e6000c10150c */
[----:B-1----:R-:W-:Y:S02]  /*115c0*/  PRMT R2, R7, 0x7610, R2 ;  /* 0x0000761007027816 */ /* 0x002fe40000000002 */
[----:B--2---:R-:W-:-:S04]  /*115d0*/  IADD3 R6, P0, R4, UR5, RZ ;  /* 0x0000000504067c10 */ /* 0x004fc8000ff1e0ff */
[----:B------:R-:W-:-:S05]  /*115e0*/  IADD3.X R7, R5, UR4, RZ, P0, !PT ;  /* 0x0000000405077c10 */ /* 0x000fca00087fe4ff */
[----:B------:R1:W-:Y:S04]  /*115f0*/  @P1 STG.E.U16 desc[UR12][R6.64], R2 ;  /* 0x0000000206001986 */ /* 0x0003e8000c10150c */
[----:B-1----:R-:W2:Y:S01]  /*11600*/  LDL.LU R2, [R1+0x10] ;  /* 0x0000100001027983 */ /* 0x002ea20000300800 */
[----:B------:R-:W-:Y:S01]  /*11610*/  ISETP.GT.AND P0, PT, R0, 0x8, P2 ;  /* 0x000000080000780c */ /* 0x000fe20001704270 */
[----:B------:R-:W-:-:S12]  /*11620*/  FMUL R9, R9, UR16 ;  /* 0x0000001009097c20 */ /* 0x000fd80008400000 */
[----:B------:R1:W-:Y:S04]  /*11630*/  @P0 STG.E.U16 desc[UR12][R6.64+0x2], R8 ;  /* 0x0000020806000986 */ /* 0x0003e8000c10150c */
[----:B-1----:R-:W3:Y:S01]  /*11640*/  LDL.LU R8, [R1+0x14] ;  /* 0x0000140001087983 */ /* 0x002ee20000300800 */
[C---:B------:R-:W-:Y:S02]  /*11650*/  ISETP.GT.AND P2, PT, R3.reuse, 0x8, PT ;  /* 0x000000080300780c */ /* 0x040fe40003f44270 */
[----:B------:R-:W-:Y:S02]  /*11660*/  ISETP.GT.AND P3, PT, R3, 0x9, PT ;  /* 0x000000090300780c */ /* 0x000fe40003f64270 */
[C---:B------:R-:W-:Y:S02]  /*11670*/  ISETP.GT.AND P0, PT, R0.reuse, RZ, P2 ;  /* 0x000000ff0000720c */ /* 0x040fe40001704270 */
[----:B------:R-:W-:-:S02]  /*11680*/  ISETP.GT.AND P1, PT, R0, RZ, P3 ;  /* 0x000000ff0000720c */ /* 0x000fc40001f24270 */
[----:B------:R-:W-:Y:S01]  /*11690*/  ISETP.GT.AND P2, PT, R0, 0x8, P2 ;  /* 0x000000080000780c */ /* 0x000fe20001744270 */
[----:B--2---:R-:W-:-:S05]  /*116a0*/  FMUL R2, R2, UR16 ;  /* 0x0000001002027c20 */ /* 0x004fca0008400000 */
[----:B------:R-:W-:-:S04]  /*116b0*/  F2FP.F16.F32.PACK_AB R2, RZ, R2 ;  /* 0x00000002ff02723e */ /* 0x000fc800000000ff */
[----:B------:R-:W-:Y:S02]  /*116c0*/  PRMT R10, R2, 0x7610, R10 ;  /* 0x00007610020a7816 */ /* 0x000fe4000000000a */
[----:B------:R-:W-:Y:S02]  /*116d0*/  F2FP.F16.F32.PACK_AB R2, RZ, R9 ;  /* 0x00000009ff02723e */ /* 0x000fe400000000ff */
[----:B------:R-:W2:Y:S04]  /*116e0*/  LDL.LU R9, [R1+0x1c] ;  /* 0x00001c0001097983 */ /* 0x000ea80000300800 */
[----:B------:R1:W-:Y:S01]  /*116f0*/  @P0 STG.E.U16 desc[UR12][R4.64+0x10], R10 ;  /* 0x0000100a04000986 */ /* 0x0003e2000c10150c */
[----:B---3--:R-:W-:Y:S01]  /*11700*/  FMUL R8, R8, UR16 ;  /* 0x0000001008087c20 */ /* 0x008fe20008400000 */
[----:B------:R-:W-:-:S04]  /*11710*/  ISETP.GT.AND P0, PT, R0, 0x8, P3 ;  /* 0x000000080000780c */ /* 0x000fc80001f04270 */
[----:B------:R-:W-:-:S05]  /*11720*/  F2FP.F16.F32.PACK_AB R8, RZ, R8 ;  /* 0x00000008ff08723e */ /* 0x000fca00000000ff */
[----:B------:R3:W-:Y:S04]  /*11730*/  @P1 STG.E.U16 desc[UR12][R4.64+0x12], R8 ;  /* 0x0000120804001986 */ /* 0x0007e8000c10150c */
[----:B------:R2:W-:Y:S01]  /*11740*/  @P2 STG.E.U16 desc[UR12][R6.64+0x10], R2 ;  /* 0x0000100206002986 */ /* 0x0005e2000c10150c */
[----:B------:R-:W-:Y:S01]  /*11750*/  ISETP.GT.AND P3, PT, R3, 0x10, PT ;  /* 0x000000100300780c */ /* 0x000fe20003f64270 */
[----:B------:R-:W-:Y:S01]  /*11760*/  USHF.L.U32 UR7, UR14, 0x1, URZ ;  /* 0x000000010e077899 */ /* 0x000fe2000800063f */
[----:B-1----:R-:W-:Y:S01]  /*11770*/  IMAD.U32 R10, RZ, RZ, UR5 ;  /* 0x00000005ff0a7e24 */ /* 0x002fe2000f8e00ff */
[----:B------:R-:W-:Y:S02]  /*11780*/  USHF.L.U32 UR22, UR18, 0x8, URZ ;  /* 0x0000000812167899 */ /* 0x000fe4000800063f */
[----:B------:R-:W-:-:S02]  /*11790*/  USHF.L.U64.HI UR6, UR14, 0x1, UR21 ;  /* 0x000000010e067899 */ /* 0x000fc40008010215 */
[----:B------:R-:W-:Y:S02]  /*117a0*/  USHF.L.U64.HI UR10, UR18, 0x8, UR19 ;  /* 0x00000008120a7899 */ /* 0x000fe40008010213 */
[----:B---3--:R-:W-:Y:S02]  /*117b0*/  IMAD.U32 R8, RZ, RZ, UR22 ;  /* 0x00000016ff087e24 */ /* 0x008fe4000f8e00ff */
[----:B--2---:R-:W-:-:S05]  /*117c0*/  FMUL R2, R9, UR16 ;  /* 0x0000001009027c20 */ /* 0x004fca0008400000 */
[----:B------:R-:W-:-:S05]  /*117d0*/  F2FP.F16.F32.PACK_AB R2, RZ, R2 ;  /* 0x00000002ff02723e */ /* 0x000fca00000000ff */
[----:B------:R1:W-:Y:S01]  /*117e0*/  @P0 STG.E.U16 desc[UR12][R6.64+0x12], R2 ;  /* 0x0000120206000986 */ /* 0x0003e2000c10150c */
[----:B------:R-:W-:Y:S01]  /*117f0*/  ISETP.GT.AND P0, PT, R0, RZ, P3 ;  /* 0x000000ff0000720c */ /* 0x000fe20001f04270 */
[----:B-1----:R-:W-:-:S05]  /*11800*/  FMUL R2, R11, UR16 ;  /* 0x000000100b027c20 */ /* 0x002fca0008400000 */
[----:B------:R-:W-:-:S07]  /*11810*/  F2FP.F16.F32.PACK_AB R2, RZ, R2 ;  /* 0x00000002ff02723e */ /* 0x000fce00000000ff */
[----:B------:R1:W-:Y:S01]  /*11820*/  @P0 STG.E.U16 desc[UR12][R4.64+0x20], R2 ;  /* 0x0000200204000986 */ /* 0x0003e2000c10150c */
[----:B------:R-:W-:Y:S01]  /*11830*/  IADD3 R10, P0, P1, R10, UR7, R4 ;  /* 0x000000070a0a7c10 */ /* 0x000fe2000f91e004 */
[----:B-1----:R-:W-:-:S05]  /*11840*/  IMAD.U32 R2, RZ, RZ, UR4 ;  /* 0x00000004ff027e24 */ /* 0x002fca000f8e00ff */
[----:B------:R-:W-:Y:S01]  /*11850*/  IADD3.X R11, R2, UR6, R5, P0, P1 ;  /* 0x00000006020b7c10 */ /* 0x000fe200087e2405 */
[----:B------:R-:W-:Y:S01]  /*11860*/  IMAD.U32 R2, RZ, RZ, UR10 ;  /* 0x0000000aff027e24 */ /* 0x000fe2000f8e00ff */
[----:B------:R-:W-:-:S04]  /*11870*/  IADD3 R8, P0, P1, R4, UR5, R8 ;  /* 0x0000000504087c10 */ /* 0x000fc8000f91e008 */
[----:B------:R-:W-:Y:S02]  /*11880*/  IADD3.X R9, R5, UR4, R2, P0, P1 ;  /* 0x0000000405097c10 */ /* 0x000fe400087e2402 */
[----:B------:R-:W2:Y:S01]  /*11890*/  LDL.LU R2, [R1+0x24] ;  /* 0x0000240001027983 */ /* 0x000ea20000300800 */
[----:B------:R-:W-:-:S04]  /*118a0*/  ISETP.GT.AND P2, PT, R3, 0x11, PT ;  /* 0x000000110300780c */ /* 0x000fc80003f44270 */
[----:B------:R-:W-:Y:S01]  /*118b0*/  ISETP.GT.AND P0, PT, R0, RZ, P2 ;  /* 0x000000ff0000720c */ /* 0x000fe20001704270 */
[----:B--2---:R-:W-:-:S05]  /*118c0*/  FMUL R2, R2, UR16 ;  /* 0x0000001002027c20 */ /* 0x004fca0008400000 */
[----:B------:R-:W-:-:S07]  /*118d0*/  F2FP.F16.F32.PACK_AB R2, RZ, R2 ;  /* 0x00000002ff02723e */ /* 0x000fce00000000ff */
[----:B------:R1:W-:Y:S04]  /*118e0*/  @P0 STG.E.U16 desc[UR12][R4.64+0x22], R2 ;  /* 0x0000220204000986 */ /* 0x0003e8000c10150c */
[----:B-1----:R-:W2:Y:S01]  /*118f0*/  LDL.LU R2, [R1+0x28] ;  /* 0x0000280001027983 */ /* 0x002ea20000300800 */
[----:B------:R-:W-:Y:S01]  /*11900*/  ISETP.GT.AND P0, PT, R0, 0x8, P3 ;  /* 0x000000080000780c */ /* 0x000fe20001f04270 */
        /* <DEDUP_REMOVED lines=9> */
[----:B------:R-:W-:-:S04]  /*119a0*/  ISETP.GT.AND P2, PT, R3, 0x18, PT ;  /* 0x000000180300780c */ /* 0x000fc80003f44270 */
[----:B------:R-:W-:Y:S01]  /*119b0*/  ISETP.GT.AND P0, PT, R0, RZ, P2 ;  /* 0x000000ff0000720c */ /* 0x000fe20001704270 */
[----:B--2---:R-:W-:-:S05]  /*119c0*/  FMUL R2, R2, UR16 ;  /* 0x0000001002027c20 */ /* 0x004fca0008400000 */
[----:B------:R-:W-:-:S07]  /*119d0*/  F2FP.F16.F32.PACK_AB R2, RZ, R2 ;  /* 0x00000002ff02723e */ /* 0x000fce00000000ff */
[----:B------:R1:W-:Y:S04]  /*119e0*/  @P0 STG.E.U16 desc[UR12][R4.64+0x30], R2 ;  /* 0x0000300204000986 */ /* 0x0003e8000c10150c */
[----:B-1----:R-:W2:Y:S01]  /*119f0*/  LDL.LU R2, [R1+0x34] ;  /* 0x0000340001027983 */ /* 0x002ea20000300800 */
[----:B------:R-:W-:-:S04]  /*11a00*/  ISETP.GT.AND P1, PT, R3, 0x19, PT ;  /* 0x000000190300780c */ /* 0x000fc80003f24270 */
[----:B------:R-:W-:Y:S01]  /*11a10*/  ISETP.GT.AND P0, PT, R0, RZ, P1 ;  /* 0x000000ff0000720c */ /* 0x000fe20000f04270 */
[----:B------:R-:W-:Y:S01]  /*11a20*/  FMUL R12, R12, UR16 ;  /* 0x000000100c0c7c20 */ /* 0x000fe20008400000 */
[----:B--2---:R-:W-:-:S05]  /*11a30*/  FMUL R2, R2, UR16 ;  /* 0x0000001002027c20 */ /* 0x004fca0008400000 */
[----:B------:R-:W-:-:S06]  /*11a40*/  F2FP.F16.F32.PACK_AB R2, RZ, R2 ;  /* 0x00000002ff02723e */ /* 0x000fcc00000000ff */
[----:B------:R1:W-:Y:S02]  /*11a50*/  @P0 STG.E.U16 desc[UR12][R4.64+0x32], R2 ;  /* 0x0000320204000986 */ /* 0x0003e4000c10150c */
[----:B-1----:R-:W-:Y:S02]  /*11a60*/  F2FP.F16.F32.PACK_AB R2, RZ, R12 ;  /* 0x0000000cff02723e */ /* 0x002fe400000000ff */
[----:B------:R-:W2:Y:S01]  /*11a70*/  LDL.LU R12, [R1+0x3c] ;  /* 0x00003c00010c7983 */ /* 0x000ea20000300800 */
[----:B------:R-:W-:-:S13]  /*11a80*/  ISETP.GT.AND P0, PT, R0, 0x8, P2 ;  /* 0x000000080000780c */ /* 0x000fda0001704270 */
[----:B------:R1:W-:Y:S01]  /*11a90*/  @P0 STG.E.U16 desc[UR12][R6.64+0x30], R2 ;  /* 0x0000300206000986 */ /* 0x0003e2000c10150c */
[----:B--2---:R-:W-:-:S05]  /*11aa0*/  FMUL R12, R12, UR16 ;  /* 0x000000100c0c7c20 */ /* 0x004fca0008400000 */
[----:B------:R-:W-:-:S04]  /*11ab0*/  F2FP.F16.F32.PACK_AB R12, RZ, R12 ;  /* 0x0000000cff0c723e */ /* 0x000fc800000000ff */
[----:B-1----:R-:W-:Y:S02]  /*11ac0*/  PRMT R2, R12, 0x7610, R2 ;  /* 0x000076100c027816 */ /* 0x002fe40000000002 */
[----:B------:R-:W2:Y:S01]  /*11ad0*/  LDL.LU R12, [R1+0x40] ;  /* 0x00004000010c7983 */ /* 0x000ea20000300800 */
[----:B------:R-:W-:-:S13]  /*11ae0*/  ISETP.GT.AND P0, PT, R0, 0x8, P1 ;  /* 0x000000080000780c */ /* 0x000fda0000f04270 */
[----:B------:R1:W-:Y:S04]  /*11af0*/  @P0 STG.E.U16 desc[UR12][R6.64+0x32], R2 ;  /* 0x0000320206000986 */ /* 0x0003e8000c10150c */
[----:B-1----:R-:W3:Y:S01]  /*11b00*/  LDL.LU R2, [R1+0x48] ;  /* 0x0000480001027983 */ /* 0x002ee20000300800 */
[----:B--2---:R-:W-:-:S05]  /*11b10*/  FMUL R12, R12, UR16 ;  /* 0x000000100c0c7c20 */ /* 0x004fca0008400000 */
[----:B------:R-:W-:-:S04]  /*11b20*/  F2FP.F16.F32.PACK_AB R12, RZ, R12 ;  /* 0x0000000cff0c723e */ /* 0x000fc800000000ff */
[----:B------:R-:W-:Y:S02]  /*11b30*/  PRMT R13, R12, 0x7610, R13 ;  /* 0x000076100c0d7816 */ /* 0x000fe4000000000d */
[----:B------:R-:W2:Y:S01]  /*11b40*/  LDL.LU R12, [R1+0x44] ;  /* 0x00004400010c7983 */ /* 0x000ea20000300800 */
[----:B------:R-:W-:-:S04]  /*11b50*/  ISETP.GT.AND P2, PT, R3, 0x20, PT ;  /* 0x000000200300780c */ /* 0x000fc80003f44270 */
[----:B------:R-:W-:Y:S02]  /*11b60*/  ISETP.GT.AND P0, PT, R0, RZ, P2 ;  /* 0x000000ff0000720c */ /* 0x000fe40001704270 */
[----:B------:R-:W-:-:S11]  /*11b70*/  ISETP.GT.AND P1, PT, R3, 0x21, PT ;  /* 0x000000210300780c */ /* 0x000fd60003f24270 */
[----:B------:R1:W-:Y:S01]  /*11b80*/  @P0 STG.E.U16 desc[UR12][R4.64+0x40], R13 ;  /* 0x0000400d04000986 */ /* 0x0003e2000c10150c */
[----:B------:R-:W-:Y:S01]  /*11b90*/  ISETP.GT.AND P0, PT, R0, RZ, P1 ;  /* 0x000000ff0000720c */ /* 0x000fe20000f04270 */
[----:B---3--:R-:W-:-:S05]  /*11ba0*/  FMUL R2, R2, UR16 ;  /* 0x0000001002027c20 */ /* 0x008fca0008400000 */
[----:B------:R-:W-:-:S04]  /*11bb0*/  F2FP.F16.F32.PACK_AB R2, RZ, R2 ;  /* 0x00000002ff02723e */ /* 0x000fc800000000ff */
[----:B------:R-:W-:Y:S01]  /*11bc0*/  PRMT R14, R2, 0x7610, R14 ;  /* 0x00007610020e7816 */ /* 0x000fe2000000000e */
[----:B------:R-:W-:-:S05]  /*11bd0*/  FMUL R2, R252, UR16 ;  /* 0x00000010fc027c20 */ /* 0x000fca0008400000 */
[----:B------:R-:W-:-:S04]  /*11be0*/  F2FP.F16.F32.PACK_AB R2, RZ, R2 ;  /* 0x00000002ff02723e */ /* 0x000fc800000000ff */
[----:B-1----:R-:W-:Y:S01]  /*11bf0*/  PRMT R13, R2, 0x7610, R13 ;  /* 0x00007610020d7816 */ /* 0x002fe2000000000d */
[----:B------:R-:W-:-:S05]  /*11c00*/  FMUL R2, R251, UR16 ;  /* 0x00000010fb027c20 */ /* 0x000fca0008400000 */
[----:B------:R-:W-:Y:S01]  /*11c10*/  F2FP.F16.F32.PACK_AB R2, RZ, R2 ;  /* 0x00000002ff02723e */ /* 0x000fe200000000ff */
[----:B--2---:R-:W-:-:S05]  /*11c20*/  FMUL R12, R12, UR16 ;  /* 0x000000100c0c7c20 */ /* 0x004fca0008400000 */
[----:B------:R-:W-:-:S05]  /*11c30*/  F2FP.F16.F32.PACK_AB R12, RZ, R12 ;  /* 0x0000000cff0c723e */ /* 0x000fca00000000ff */
[----:B------:R1:W-:Y:S01]  /*11c40*/  @P0 STG.E.U16 desc[UR12][R4.64+0x42], R12 ;  /* 0x0000420c04000986 */ /* 0x0003e2000c10150c */
[----:B------:R-:W-:Y:S02]  /*11c50*/  ISETP.GT.AND P0, PT, R0, 0x8, P2 ;  /* 0x000000080000780c */ /* 0x000fe40001704270 */
[----:B------:R-:W-:-:S11]  /*11c60*/  ISETP.GT.AND P2, PT, R3, 0x28, PT ;  /* 0x000000280300780c */ /* 0x000fd60003f44270 */
[----:B------:R2:W-:Y:S01]  /*11c70*/  @P0 STG.E.U16 desc[UR12][R6.64+0x40], R14 ;  /* 0x0000400e06000986 */ /* 0x0005e2000c10150c */
[----:B------:R-:W-:Y:S02]  /*11c80*/  ISETP.GT.AND P0, PT, R0, 0x8, P1 ;  /* 0x000000080000780c */ /* 0x000fe40000f04270 */
[----:B-1----:R-:W-:-:S11]  /*11c90*/  PRMT R12, R2, 0x7610, R12 ;  /* 0x00007610020c7816 */ /* 0x002fd6000000000c */
[----:B------:R1:W-:Y:S01]  /*11ca0*/  @P0 STG.E.U16 desc[UR12][R6.64+0x42], R13 ;  /* 0x0000420d06000986 */ /* 0x0003e2000c10150c */
[----:B------:R-:W-:Y:S02]  /*11cb0*/  ISETP.GT.AND P0, PT, R0, RZ, P2 ;  /* 0x000000ff0000720c */ /* 0x000fe40001704270 */
[----:B------:R-:W-:Y:S01]  /*11cc0*/  ISETP.GT.AND P1, PT, R3, 0x29, PT ;  /* 0x000000290300780c */ /* 0x000fe20003f24270 */
[----:B------:R-:W-:-:S05]  /*11cd0*/  FMUL R2, R250, UR16 ;  /* 0x00000010fa027c20 */ /* 0x000fca0008400000 */
[----:B------:R-:W-:-:S05]  /*11ce0*/  F2FP.F16.F32.PACK_AB R2, RZ, R2 ;  /* 0x00000002ff02723e */ /* 0x000fca00000000ff */
[----:B------:R3:W-:Y:S01]  /*11cf0*/  @P0 STG.E.U16 desc[UR12][R4.64+0x50], R12 ;  /* 0x0000500c04000986 */ /* 0x0007e2000c10150c */
[----:B------:R-:W-:Y:S02]  /*11d00*/  ISETP.GT.AND P0, PT, R0, RZ, P1 ;  /* 0x000000ff0000720c */ /* 0x000fe40000f04270 */
[----:B--2---:R-:W-:Y:S01]  /*11d10*/  PRMT R14, R2, 0x7610, R14 ;  /* 0x00007610020e7816 */ /* 0x004fe2000000000e */
[----:B------:R-:W-:-:S05]  /*11d20*/  FMUL R2, R249, UR16 ;  /* 0x00000010f9027c20 */ /* 0x000fca0008400000 */
[----:B------:R-:W-:-:S05]  /*11d30*/  F2FP.F16.F32.PACK_AB R2, RZ, R2 ;  /* 0x00000002ff02723e */ /* 0x000fca00000000ff */
[----:B------:R2:W-:Y:S01]  /*11d40*/  @P0 STG.E.U16 desc[UR12][R4.64+0x52], R14 ;  /* 0x0000520e04000986 */ /* 0x0005e2000c10150c */
[----:B------:R-:W-:Y:S02]  /*11d50*/  ISETP.GT.AND P0, PT, R0, 0x8, P2 ;  /* 0x000000080000780c */ /* 0x000fe40001704270 */
[----:B-1----:R-:W-:Y:S01]  /*11d60*/  PRMT R13, R2, 0x7610, R13 ;  /* 0x00007610020d7816 */ /* 0x002fe2000000000d */
[----:B------:R-:W-:-:S05]  /*11d70*/  FMUL R2, R248, UR16 ;  /* 0x00000010f8027c20 */ /* 0x000fca0008400000 */
[----:B------:R-:W-:-:S05]  /*11d80*/  F2FP.F16.F32.PACK_AB R2, RZ, R2 ;  /* 0x00000002ff02723e */ /* 0x000fca00000000ff */
[----:B------:R1:W-:Y:S01]  /*11d90*/  @P0 STG.E.U16 desc[UR12][R6.64+0x50], R13 ;  /* 0x0000500d06000986 */ /* 0x0003e2000c10150c */
[----:B------:R-:W-:Y:S02]  /*11da0*/  ISETP.GT.AND P0, PT, R0, 0x8, P1 ;  /* 0x000000080000780c */ /* 0x000fe40000f04270 */
[----:B---3--:R-:W-:Y:S02]  /*11db0*/  PRMT R12, R2, 0x7610, R12 ;  /* 0x00007610020c7816 */ /* 0x008fe4000000000c */
[----:B------:R-:W-:Y:S01]  /*11dc0*/  ISETP.GT.AND P2, PT, R3, 0x30, PT ;  /* 0x000000300300780c */ /* 0x000fe20003f44270 */
[----:B------:R-:W-:-:S08]  /*11dd0*/  FMUL R2, R247, UR16 ;  /* 0x00000010f7027c20 */ /* 0x000fd00008400000 */
[----:B------:R3:W-:Y:S01]  /*11de0*/  @P0 STG.E.U16 desc[UR12][R6.64+0x52], R12 ;  /* 0x0000520c06000986 */ /* 0x0007e2000c10150c */
[----:B------:R-:W-:Y:S02]  /*11df0*/  ISETP.GT.AND P0, PT, R0, RZ, P2 ;  /* 0x000000ff0000720c */ /* 0x000fe40001704270 */
[----:B------:R-:W-:Y:S02]  /*11e00*/  F2FP.F16.F32.PACK_AB R2, RZ, R2 ;  /* 0x00000002ff02723e */ /* 0x000fe400000000ff */
[----:B------:R-:W-:Y:S02]  /*11e10*/  ISETP.GT.AND P1, PT, R3, 0x31, PT ;  /* 0x000000310300780c */ /* 0x000fe40003f24270 */
[----:B--2---:R-:W-:Y:S01]  /*11e20*/  PRMT R14, R2, 0x7610, R14 ;  /* 0x00007610020e7816 */ /* 0x004fe2000000000e */
[----:B------:R-:W-:-:S06]  /*11e30*/  FMUL R2, R246, UR16 ;  /* 0x00000010f6027c20 */ /* 0x000fcc0008400000 */
[----:B------:R2:W-:Y:S01]  /*11e40*/  @P0 STG.E.U16 desc[UR12][R4.64+0x60], R14 ;  /* 0x0000600e04000986 */ /* 0x0005e2000c10150c */
[----:B------:R-:W-:Y:S02]  /*11e50*/  ISETP.GT.AND P0, PT, R0, RZ, P1 ;  /* 0x000000ff0000720c */ /* 0x000fe40000f04270 */
[----:B------:R-:W-:-:S04]  /*11e60*/  F2FP.F16.F32.PACK_AB R2, RZ, R2 ;  /* 0x00000002ff02723e */ /* 0x000fc800000000ff */
[----:B-1----:R-:W-:Y:S01]  /*11e70*/  PRMT R13, R2, 0x7610, R13 ;  /* 0x00007610020d7816 */ /* 0x002fe2000000000d */
[----:B------:R-:W-:-:S06]  /*11e80*/  FMUL R2, R245, UR16 ;  /* 0x00000010f5027c20 */ /* 0x000fcc0008400000 */
[----:B------:R1:W-:Y:S01]  /*11e90*/  @P0 STG.E.U16 desc[UR12][R4.64+0x62], R13 ;  /* 0x0000620d04000986 */ /* 0x0003e2000c10150c */
[----:B------:R-:W-:Y:S02]  /*11ea0*/  ISETP.GT.AND P0, PT, R0, 0x8, P2 ;  /* 0x000000080000780c */ /* 0x000fe40001704270 */
[----:B------:R-:W-:-:S04]  /*11eb0*/  F2FP.F16.F32.PACK_AB R2, RZ, R2 ;  /* 0x00000002ff02723e */ /* 0x000fc800000000ff */
[----:B---3--:R-:W-:Y:S01]  /*11ec0*/  PRMT R12, R2, 0x7610, R12 ;  /* 0x00007610020c7816 */ /* 0x008fe2000000000c */
[----:B------:R-:W-:-:S06]  /*11ed0*/  FMUL R2, R244, UR16 ;  /* 0x00000010f4027c20 */ /* 0x000fcc0008400000 */
[----:B------:R3:W-:Y:S01]  /*11ee0*/  @P0 STG.E.U16 desc[UR12][R6.64+0x60], R12 ;  /* 0x0000600c06000986 */ /* 0x0007e2000c10150c */
[----:B------:R-:W-:Y:S02]  /*11ef0*/  ISETP.GT.AND P0, PT, R0, 0x8, P1 ;  /* 0x000000080000780c */ /* 0x000fe40000f04270 */
[----:B------:R-:W-:Y:S02]  /*11f00*/  F2FP.F16.F32.PACK_AB R2, RZ, R2 ;  /* 0x00000002ff02723e */ /* 0x000fe400000000ff */
[----:B------:R-:W-:Y:S02]  /*11f10*/  ISETP.GT.AND P2, PT, R3, 0x38, PT ;  /* 0x000000380300780c */ /* 0x000fe40003f44270 */
[----:B--2---:R-:W-:Y:S01]  /*11f20*/  PRMT R14, R2, 0x7610, R14 ;  /* 0x00007610020e7816 */ /* 0x004fe2000000000e */
[----:B------:R-:W-:-:S06]  /*11f30*/  FMUL R2, R243, UR16 ;  /* 0x00000010f3027c20 */ /* 0x000fcc0008400000 */
[----:B------:R2:W-:Y:S01]  /*11f40*/  @P0 STG.E.U16 desc[UR12][R6.64+0x62], R14 ;  /* 0x0000620e06000986 */ /* 0x0005e2000c10150c */
[----:B------:R-:W-:Y:S02]  /*11f50*/  ISETP.GT.AND P0, PT, R0, RZ, P2 ;  /* 0x000000ff0000720c */ /* 0x000fe40001704270 */
[----:B------:R-:W-:Y:S02]  /*11f60*/  F2FP.F16.F32.PACK_AB R2, RZ, R2 ;  /* 0x00000002ff02723e */ /* 0x000fe400000000ff */
[----:B------:R-:W-:Y:S02]  /*11f70*/  ISETP.GT.AND P1, PT, R3, 0x39, PT ;  /* 0x000000390300780c */ /* 0x000fe40003f24270 */
[----:B-1----:R-:W-:Y:S01]  /*11f80*/  PRMT R13, R2, 0x7610, R13 ;  /* 0x00007610020d7816 */ /* 0x002fe2000000000d */
[----:B------:R-:W-:-:S06]  /*11f90*/  FMUL R2, R242, UR16 ;  /* 0x00000010f2027c20 */ /* 0x000fcc0008400000 */
[----:B------:R1:W-:Y:S01]  /*11fa0*/  @P0 STG.E.U16 desc[UR12][R4.64+0x70], R13 ;  /* 0x0000700d04000986 */ /* 0x0003e2000c10150c */
[----:B------:R-:W-:Y:S02]  /*11fb0*/  ISETP.GT.AND P0, PT, R0, RZ, P1 ;  /* 0x000000ff0000720c */ /* 0x000fe40000f04270 */
[----:B------:R-:W-:-:S04]  /*11fc0*/  F2FP.F16.F32.PACK_AB R2, RZ, R2 ;  /* 0x00000002ff02723e */ /* 0x000fc800000000ff */
[----:B---3--:R-:W-:Y:S01]  /*11fd0*/  PRMT R12, R2, 0x7610, R12 ;  /* 0x00007610020c7816 */ /* 0x008fe2000000000c */
[----:B------:R-:W-:-:S06]  /*11fe0*/  FMUL R2, R241, UR16 ;  /* 0x00000010f1027c20 */ /* 0x000fcc0008400000 */
[----:B------:R3:W-:Y:S01]  /*11ff0*/  @P0 STG.E.U16 desc[UR12][R4.64+0x72], R12 ;  /* 0x0000720c04000986 */ /* 0x0007e2000c10150c */
[----:B------:R-:W-:Y:S02]  /*12000*/  ISETP.GT.AND P0, PT, R0, 0x8, P2 ;  /* 0x000000080000780c */ /* 0x000fe40001704270 */
[----:B------:R-:W-:-:S04]  /*12010*/  F2FP.F16.F32.PACK_AB R2, RZ, R2 ;  /* 0x00000002ff02723e */ /* 0x000fc800000000ff */
[----:B--2---:R-:W-:Y:S01]  /*12020*/  PRMT R14, R2, 0x7610, R14 ;  /* 0x00007610020e7816 */ /* 0x004fe2000000000e */
[----:B------:R-:W-:-:S06]  /*12030*/  FMUL R2, R240, UR16 ;  /* 0x00000010f0027c20 */ /* 0x000fcc0008400000 */
[----:B------:R2:W-:Y:S01]  /*12040*/  @P0 STG.E.U16 desc[UR12][R6.64+0x70], R14 ;  /* 0x0000700e06000986 */ /* 0x0005e2000c10150c */
[----:B------:R-:W-:Y:S02]  /*12050*/  ISETP.GT.AND P0, PT, R0, 0x8, P1 ;  /* 0x000000080000780c */ /* 0x000fe40000f04270 */
[----:B------:R-:W-:Y:S02]  /*12060*/  F2FP.F16.F32.PACK_AB R2, RZ, R2 ;  /* 0x00000002ff02723e */ /* 0x000fe400000000ff */
[----:B------:R-:W-:Y:S02]  /*12070*/  ISETP.GT.AND P2, PT, R3, 0x40, PT ;  /* 0x000000400300780c */ /* 0x000fe40003f44270 */
[----:B-1----:R-:W-:Y:S01]  /*12080*/  PRMT R13, R2, 0x7610, R13 ;  /* 0x00007610020d7816 */ /* 0x002fe2000000000d */
[----:B------:R-:W-:-:S06]  /*12090*/  FMUL R2, R239, UR16 ;  /* 0x00000010ef027c20 */ /* 0x000fcc0008400000 */
[----:B------:R1:W-:Y:S01]  /*120a0*/  @P0 STG.E.U16 desc[UR12][R6.64+0x72], R13 ;  /* 0x0000720d06000986 */ /* 0x0003e2000c10150c */
[----:B------:R-:W-:Y:S02]  /*120b0*/  ISETP.GT.AND P0, PT, R0, RZ, P2 ;  /* 0x000000ff0000720c */ /* 0x000fe40001704270 */
[----:B------:R-:W-:Y:S02]  /*120c0*/  F2FP.F16.F32.PACK_AB R2, RZ, R2 ;  /* 0x00000002ff02723e */ /* 0x000fe400000000ff */
[----:B------:R-:W-:Y:S02]  /*120d0*/  ISETP.GT.AND P1, PT, R3, 0x41, PT ;  /* 0x000000410300780c */ /* 0x000fe40003f24270 */
[----:B---3--:R-:W-:Y:S01]  /*120e0*/  PRMT R12, R2, 0x7610, R12 ;  /* 0x00007610020c7816 */ /* 0x008fe2000000000c */
[----:B------:R-:W-:-:S06]  /*120f0*/  FMUL R2, R238, UR16 ;  /* 0x00000010ee027c20 */ /* 0x000fcc0008400000 */
[----:B------:R3:W-:Y:S01]  /*12100*/  @P0 STG.E.U16 desc[UR12][R4.64+0x80], R12 ;  /* 0x0000800c04000986 */ /* 0x0007e2000c10150c */
[----:B------:R-:W-:Y:S02]  /*12110*/  ISETP.GT.AND P0, PT, R0, RZ, P1 ;  /* 0x000000ff0000720c */ /* 0x000fe40000f04270 */
[----:B------:R-:W-:-:S04]  /*12120*/  F2FP.F16.F32.PACK_AB R2, RZ, R2 ;  /* 0x00000002ff02723e */ /* 0x000fc800000000ff */
[----:B--2---:R-:W-:Y:S01]  /*12130*/  PRMT R14, R2, 0x7610, R14 ;  /* 0x00007610020e7816 */ /* 0x004fe2000000000e */
[----:B------:R-:W-:-:S06]  /*12140*/  FMUL R2, R237, UR16 ;  /* 0x00000010ed027c20 */ /* 0x000fcc0008400000 */
[----:B------:R2:W-:Y:S01]  /*12150*/  @P0 STG.E.U16 desc[UR12][R4.64+0x82], R14 ;  /* 0x0000820e04000986 */ /* 0x0005e2000c10150c */
[----:B------:R-:W-:Y:S02]  /*12160*/  ISETP.GT.AND P0, PT, R0, 0x8, P2 ;  /* 0x000000080000780c */ /* 0x000fe40001704270 */
[----:B------:R-:W-:-:S04]  /*12170*/  F2FP.F16.F32.PACK_AB R2, RZ, R2 ;  /* 0x00000002ff02723e */ /* 0x000fc800000000ff */
[----:B-1----:R-:W-:Y:S01]  /*12180*/  PRMT R13, R2, 0x7610, R13 ;  /* 0x00007610020d7816 */ /* 0x002fe2000000000d */
[----:B------:R-:W-:-:S06]  /*12190*/  FMUL R2, R236, UR16 ;  /* 0x00000010ec027c20 */ /* 0x000fcc0008400000 */
[----:B------:R1:W-:Y:S01]  /*121a0*/  @P0 STG.E.U16 desc[UR12][R6.64+0x80], R13 ;  /* 0x0000800d06000986 */ /* 0x0003e2000c10150c */
[----:B------:R-:W-:Y:S02]  /*121b0*/  ISETP.GT.AND P0, PT, R0, 0x8, P1 ;  /* 0x000000080000780c */ /* 0x000fe40000f04270 */
[----:B------:R-:W-:Y:S02]  /*121c0*/  F2FP.F16.F32.PACK_AB R2, RZ, R2 ;  /* 0x00000002ff02723e */ /* 0x000fe400000000ff */
[----:B------:R-:W-:Y:S02]  /*121d0*/  ISETP.GT.AND P2, PT, R3, 0x48, PT ;  /* 0x000000480300780c */ /* 0x000fe40003f44270 */
[----:B---3--:R-:W-:Y:S01]  /*121e0*/  PRMT R12, R2, 0x7610, R12 ;  /* 0x00007610020c7816 */ /* 0x008fe2000000000c */
[----:B------:R-:W-:-:S06]  /*121f0*/  FMUL R2, R235, UR16 ;  /* 0x00000010eb027c20 */ /* 0x000fcc0008400000 */
        /* <DEDUP_REMOVED lines=132> */
[----:B------:R-:W-:-:S04]  /*12a40*/  ISETP.GT.AND P0, PT, R3, 0x78, PT ;  /* 0x000000780300780c */ /* 0x000fc80003f04270 */
[----:B------:R-:W-:Y:S02]  /*12a50*/  ISETP.GT.AND P1, PT, R0, RZ, P0 ;  /* 0x000000ff0000720c */ /* 0x000fe40000724270 */
[----:B------:R-:W-:-:S04]  /*12a60*/  F2FP.F16.F32.PACK_AB R2, RZ, R2 ;  /* 0x00000002ff02723e */ /* 0x000fc800000000ff */
[----:B--2---:R-:W-:Y:S01]  /*12a70*/  PRMT R14, R2, 0x7610, R14 ;  /* 0x00007610020e7816 */ /* 0x004fe2000000000e */
[----:B------:R-:W-:-:S06]  /*12a80*/  FMUL R2, R18, UR16 ;  /* 0x0000001012027c20 */ /* 0x000fcc0008400000 */
[----:B------:R-:W-:Y:S01]  /*12a90*/  @P1 STG.E.U16 desc[UR12][R4.64+0xf0], R14 ;  /* 0x0000f00e04001986 */ /* 0x000fe2000c10150c */
[----:B------:R-:W-:-:S04]  /*12aa0*/  ISETP.GT.AND P1, PT, R3, 0x79, PT ;  /* 0x000000790300780c */ /* 0x000fc80003f24270 */
[----:B------:R-:W-:Y:S02]  /*12ab0*/  ISETP.GT.AND P6, PT, R0, RZ, P1 ;  /* 0x000000ff0000720c */ /* 0x000fe40000fc4270 */
[----:B------:R-:W-:-:S04]  /*12ac0*/  F2FP.F16.F32.PACK_AB R2, RZ, R2 ;  /* 0x00000002ff02723e */ /* 0x000fc800000000ff */
[----:B-1----:R-:W-:Y:S01]  /*12ad0*/  PRMT R13, R2, 0x7610, R13 ;  /* 0x00007610020d7816 */ /* 0x002fe2000000000d */
[----:B------:R-:W-:-:S06]  /*12ae0*/  FMUL R2, R17, UR16 ;  /* 0x0000001011027c20 */ /* 0x000fcc0008400000 */
[----:B------:R1:W-:Y:S01]  /*12af0*/  @P6 STG.E.U16 desc[UR12][R4.64+0xf2], R13 ;  /* 0x0000f20d04006986 */ /* 0x0003e2000c10150c */
[----:B------:R-:W-:Y:S02]  /*12b00*/  ISETP.GT.AND P6, PT, R0, 0x8, P0 ;  /* 0x000000080000780c */ /* 0x000fe400007c4270 */
[----:B------:R-:W-:-:S04]  /*12b10*/  F2FP.F16.F32.PACK_AB R2, RZ, R2 ;  /* 0x00000002ff02723e */ /* 0x000fc800000000ff */
[----:B------:R-:W-:-:S07]  /*12b20*/  PRMT R15, R2, 0x7610, R15 ;  /* 0x00007610020f7816 */ /* 0x000fce000000000f */
[----:B---3--:R-:W-:Y:S02]  /*12b30*/  @P6 IMAD.MOV.U32 R12, RZ, RZ, R6 ;  /* 0x000000ffff0c6224 */ /* 0x008fe400078e0006 */
[----:B-1----:R-:W-:-:S05]  /*12b40*/  @P6 IMAD.MOV.U32 R13, RZ, RZ, R7 ;  /* 0x000000ffff0d6224 */ /* 0x002fca00078e0007 */
[----:B------:R1:W-:Y:S01]  /*12b50*/  @P6 STG.E.U16 desc[UR12][R12.64+0xf0], R15 ;  /* 0x0000f00f0c006986 */ /* 0x0003e2000c10150c */
[----:B------:R-:W-:Y:S01]  /*12b60*/  ISETP.GT.AND P6, PT, R0, 0x8, P1 ;  /* 0x000000080000780c */ /* 0x000fe20000fc4270 */
[----:B------:R-:W-:-:S05]  /*12b70*/  FMUL R2, R16, UR16 ;  /* 0x0000001010027c20 */ /* 0x000fca0008400000 */
[----:B------:R-:W-:-:S07]  /*12b80*/  F2FP.F16.F32.PACK_AB R2, RZ, R2 ;  /* 0x00000002ff02723e */ /* 0x000fce00000000ff */
[----:B-1----:R-:W-:Y:S02]  /*12b90*/  @P6 IMAD.MOV.U32 R12, RZ, RZ, R6 ;  /* 0x000000ffff0c6224 */ /* 0x002fe400078e0006 */
[----:B------:R-:W-:-:S05]  /*12ba0*/  @P6 IMAD.MOV.U32 R13, RZ, RZ, R7 ;  /* 0x000000ffff0d6224 */ /* 0x000fca00078e0007 */
[----:B------:R1:W-:Y:S01]  /*12bb0*/  @P6 STG.E.U16 desc[UR12][R12.64+0xf2], R2 ;  /* 0x0000f2020c006986 */ /* 0x0003e2000c10150c */
[----:B------:R-:W-:-:S04]  /*12bc0*/  IADD3 R6, P6, R4, UR7, RZ ;  /* 0x0000000704067c10 */ /* 0x000fc8000ffde0ff */
[----:B------:R-:W-:Y:S02]  /*12bd0*/  IADD3.X R7, R5, UR6, RZ, P6, !PT ;  /* 0x0000000605077c10 */ /* 0x000fe4000b7fe4ff */
[----:B------:R-:W-:Y:S01]  /*12be0*/  ISETP.GT.AND P6, PT, R0, 0x40, P5 ;  /* 0x000000400000780c */ /* 0x000fe20002fc4270 */
[----:B------:R-:W-:-:S05]  /*12bf0*/  FMUL R152, R152, UR16 ;  /* 0x0000001098987c20 */ /* 0x000fca0008400000 */
[----:B------:R-:W-:-:S07]  /*12c00*/  F2FP.F16.F32.PACK_AB R152, RZ, R152 ;  /* 0x00000098ff98723e */ /* 0x000fce00000000ff */
[----:B------:R-:W-:Y:S01]  /*12c10*/  @P6 STG.E.U16 desc[UR12][R6.64], R152 ;  /* 0x0000009806006986 */ /* 0x000fe2000c10150c */
[----:B------:R-:W-:Y:S01]  /*12c20*/  ISETP.GT.AND P6, PT, R3, 0x1, PT ;  /* 0x000000010300780c */ /* 0x000fe20003fc4270 */
[----:B------:R-:W-:-:S03]  /*12c30*/  FMUL R153, R153, UR16 ;  /* 0x0000001099997c20 */ /* 0x000fc60008400000 */
[----:B------:R-:W-:Y:S02]  /*12c40*/  ISETP.GT.AND P6, PT, R0, 0x40, P6 ;  /* 0x000000400000780c */ /* 0x000fe400037c4270 */
[----:B------:R-:W-:Y:S01]  /*12c50*/  F2FP.F16.F32.PACK_AB R153, RZ, R153 ;  /* 0x00000099ff99723e */ /* 0x000fe200000000ff */
[----:B------:R-:W-:-:S10]  /*12c60*/  FMUL R154, R154, UR16 ;  /* 0x000000109a9a7c20 */ /* 0x000fd40008400000 */
[----:B------:R-:W-:Y:S01]  /*12c70*/  @P6 STG.E.U16 desc[UR12][R6.64+0x2], R153 ;  /* 0x0000029906006986 */ /* 0x000fe2000c10150c */
[----:B-1----:R-:W-:-:S04]  /*12c80*/  IADD3 R12, P6, R6, UR5, RZ ;  /* 0x00000005060c7c10 */ /* 0x002fc8000ffde0ff */
[----:B------:R-:W-:Y:S02]  /*12c90*/  IADD3.X R13, R7, UR4, RZ, P6, !PT ;  /* 0x00000004070d7c10 */ /* 0x000fe4000b7fe4ff */
[----:B------:R-:W-:Y:S02]  /*12ca0*/  ISETP.GT.AND P6, PT, R0, 0x48, P5 ;  /* 0x000000480000780c */ /* 0x000fe40002fc4270 */
[----:B------:R-:W-:-:S11]  /*12cb0*/  F2FP.F16.F32.PACK_AB R154, RZ, R154 ;  /* 0x0000009aff9a723e */ /* 0x000fd600000000ff */
[----:B------:R1:W-:Y:S01]  /*12cc0*/  @P6 STG.E.U16 desc[UR12][R12.64], R154 ;  /* 0x0000009a0c006986 */ /* 0x0003e2000c10150c */
[----:B------:R-:W-:-:S04]  /*12cd0*/  IADD3 R14, P6, R6, UR5, RZ ;  /* 0x00000005060e7c10 */ /* 0x000fc8000ffde0ff */
[----:B------:R-:W-:Y:S02]  /*12ce0*/  IADD3.X R15, R7, UR4, RZ, P6, !PT ;  /* 0x00000004070f7c10 */ /* 0x000fe4000b7fe4ff */
[----:B------:R-:W-:Y:S01]  /*12cf0*/  ISETP.GT.AND P6, PT, R3, 0x1, PT ;  /* 0x000000010300780c */ /* 0x000fe20003fc4270 */
[----:B------:R-:W-:-:S03]  /*12d00*/  FMUL R155, R155, UR16 ;  /* 0x000000109b9b7c20 */ /* 0x000fc60008400000 */
[----:B------:R-:W-:Y:S02]  /*12d10*/  ISETP.GT.AND P6, PT, R0, 0x48, P6 ;  /* 0x000000480000780c */ /* 0x000fe400037c4270 */
[----:B------:R-:W-:Y:S01]  /*12d20*/  F2FP.F16.F32.PACK_AB R155, RZ, R155 ;  /* 0x0000009bff9b723e */ /* 0x000fe200000000ff */
[----:B------:R-:W-:-:S10]  /*12d30*/  FMUL R156, R156, UR16 ;  /* 0x000000109c9c7c20 */ /* 0x000fd40008400000 */
[----:B------:R-:W-:Y:S01]  /*12d40*/  @P6 STG.E.U16 desc[UR12][R14.64+0x2], R155 ;  /* 0x0000029b0e006986 */ /* 0x000fe2000c10150c */
[----:B------:R-:W-:-:S04]  /*12d50*/  ISETP.GT.AND P6, PT, R3, 0x8, PT ;  /* 0x000000080300780c */ /* 0x000fc80003fc4270 */
        /* <DEDUP_REMOVED lines=278> */
[----:B------:R-:W-:-:S11]  /*13ec0*/  F2FP.F16.F32.PACK_AB R213, RZ, R213 ;  /* 0x000000d5ffd5723e */ /* 0x000fd600000000ff */
[----:B------:R2:W-:Y:S01]  /*13ed0*/  @P6 STG.E.U16 desc[UR12][R6.64+0xf2], R213 ;  /* 0x0000f2d506006986 */ /* 0x0005e2000c10150c */
[----:B-1----:R-:W-:-:S04]  /*13ee0*/  IADD3 R12, P6, R4, UR22, RZ ;  /* 0x00000016040c7c10 */ /* 0x002fc8000ffde0ff */
[----:B------:R-:W-:Y:S02]  /*13ef0*/  IADD3.X R13, R5, UR10, RZ, P6, !PT ;  /* 0x0000000a050d7c10 */ /* 0x000fe4000b7fe4ff */
[----:B------:R-:W-:Y:S01]  /*13f00*/  ISETP.GT.AND P6, PT, R0, 0x48, P0 ;  /* 0x000000480000780c */ /* 0x000fe200007c4270 */
[----:B------:R-:W-:-:S05]  /*13f10*/  FMUL R214, R214, UR16 ;  /* 0x00000010d6d67c20 */ /* 0x000fca0008400000 */
[----:B------:R-:W-:-:S07]  /*13f20*/  F2FP.F16.F32.PACK_AB R214, RZ, R214 ;  /* 0x000000d6ffd6723e */ /* 0x000fce00000000ff */
[----:B--2---:R-:W-:Y:S02]  /*13f30*/  @P6 IMAD.MOV.U32 R6, RZ, RZ, R10 ;  /* 0x000000ffff066224 */ /* 0x004fe400078e000a */
[----:B------:R-:W-:Y:S02]  /*13f40*/  @P6 IMAD.MOV.U32 R7, RZ, RZ, R11 ;  /* 0x000000ffff076224 */ /* 0x000fe400078e000b */
[----:B------:R-:W-:-:S03]  /*13f50*/  FMUL R215, R215, UR16 ;  /* 0x00000010d7d77c20 */ /* 0x000fc60008400000 */
[----:B------:R1:W-:Y:S01]  /*13f60*/  @P6 STG.E.U16 desc[UR12][R6.64+0xf0], R214 ;  /* 0x0000f0d606006986 */ /* 0x0003e2000c10150c */
[----:B------:R-:W-:Y:S02]  /*13f70*/  ISETP.GT.AND P6, PT, R0, 0x48, P1 ;  /* 0x000000480000780c */ /* 0x000fe40000fc4270 */
[----:B------:R-:W-:Y:S01]  /*13f80*/  F2FP.F16.F32.PACK_AB R215, RZ, R215 ;  /* 0x000000d7ffd7723e */ /* 0x000fe200000000ff */
[----:B------:R-:W-:-:S10]  /*13f90*/  FMUL R88, R88, UR16 ;  /* 0x0000001058587c20 */ /* 0x000fd40008400000 */
[----:B------:R2:W-:Y:S01]  /*13fa0*/  @P6 STG.E.U16 desc[UR12][R10.64+0xf2], R215 ;  /* 0x0000f2d70a006986 */ /* 0x0005e2000c10150c */
[----:B------:R-:W-:Y:S02]  /*13fb0*/  ISETP.GT.AND P6, PT, R0, 0x80, P5 ;  /* 0x000000800000780c */ /* 0x000fe40002fc4270 */
[----:B------:R-:W-:Y:S01]  /*13fc0*/  F2FP.F16.F32.PACK_AB R88, RZ, R88 ;  /* 0x00000058ff58723e */ /* 0x000fe200000000ff */
[----:B------:R-:W-:-:S10]  /*13fd0*/  FMUL R89, R89, UR16 ;  /* 0x0000001059597c20 */ /* 0x000fd40008400000 */
[----:B------:R-:W-:Y:S01]  /*13fe0*/  @P6 STG.E.U16 desc[UR12][R12.64], R88 ;  /* 0x000000580c006986 */ /* 0x000fe2000c10150c */
[----:B------:R-:W-:-:S04]  /*13ff0*/  ISETP.GT.AND P6, PT, R3, 0x1, PT ;  /* 0x000000010300780c */ /* 0x000fc80003fc4270 */
[----:B------:R-:W-:Y:S02]  /*14000*/  ISETP.GT.AND P6, PT, R0, 0x80, P6 ;  /* 0x000000800000780c */ /* 0x000fe400037c4270 */
[----:B------:R-:W-:-:S11]  /*14010*/  F2FP.F16.F32.PACK_AB R89, RZ, R89 ;  /* 0x00000059ff59723e */ /* 0x000fd600000000ff */
[----:B------:R-:W-:Y:S01]  /*14020*/  @P6 STG.E.U16 desc[UR12][R12.64+0x2], R89 ;  /* 0x000002590c006986 */ /* 0x000fe2000c10150c */
[----:B-1----:R-:W-:-:S04]  /*14030*/  IADD3 R6, P6, R12, UR5, RZ ;  /* 0x000000050c067c10 */ /* 0x002fc8000ffde0ff */
[----:B------:R-:W-:Y:S02]  /*14040*/  IADD3.X R7, R13, UR4, RZ, P6, !PT ;  /* 0x000000040d077c10 */ /* 0x000fe4000b7fe4ff */
[----:B--2---:R-:W-:-:S04]  /*14050*/  IADD3 R10, P6, R12, UR5, RZ ;  /* 0x000000050c0a7c10 */ /* 0x004fc8000ffde0ff */
[----:B------:R-:W-:Y:S02]  /*14060*/  IADD3.X R11, R13, UR4, RZ, P6, !PT ;  /* 0x000000040d0b7c10 */ /* 0x000fe4000b7fe4ff */
[----:B------:R-:W-:Y:S01]  /*14070*/  ISETP.GT.AND P6, PT, R0, 0x88, P5 ;  /* 0x000000880000780c */ /* 0x000fe20002fc4270 */
[----:B------:R-:W-:-:S05]  /*14080*/  FMUL R90, R90, UR16 ;  /* 0x000000105a5a7c20 */ /* 0x000fca0008400000 */
[----:B------:R-:W-:-:S07]  /*14090*/  F2FP.F16.F32.PACK_AB R90, RZ, R90 ;  /* 0x0000005aff5a723e */ /* 0x000fce00000000ff */
[----:B------:R1:W-:Y:S01]  /*140a0*/  @P6 STG.E.U16 desc[UR12][R6.64], R90 ;  /* 0x0000005a06006986 */ /* 0x0003e2000c10150c */
[----:B------:R-:W-:Y:S01]  /*140b0*/  ISETP.GT.AND P6, PT, R3, 0x1, PT ;  /* 0x000000010300780c */ /* 0x000fe20003fc4270 */
[----:B------:R-:W-:-:S03]  /*140c0*/  FMUL R91, R91, UR16 ;  /* 0x000000105b5b7c20 */ /* 0x000fc60008400000 */
[----:B------:R-:W-:Y:S02]  /*140d0*/  ISETP.GT.AND P6, PT, R0, 0x88, P6 ;  /* 0x000000880000780c */ /* 0x000fe400037c4270 */
[----:B------:R-:W-:Y:S01]  /*140e0*/  F2FP.F16.F32.PACK_AB R91, RZ, R91 ;  /* 0x0000005bff5b723e */ /* 0x000fe200000000ff */
[----:B------:R-:W-:-:S10]  /*140f0*/  FMUL R92, R92, UR16 ;  /* 0x000000105c5c7c20 */ /* 0x000fd40008400000 */
[----:B------:R2:W-:Y:S01]  /*14100*/  @P6 STG.E.U16 desc[UR12][R10.64+0x2], R91 ;  /* 0x0000025b0a006986 */ /* 0x0005e2000c10150c */
[----:B------:R-:W-:-:S04]  /*14110*/  ISETP.GT.AND P6, PT, R3, 0x8, PT ;  /* 0x000000080300780c */ /* 0x000fc80003fc4270 */
[----:B------:R-:W-:Y:S02]  /*14120*/  ISETP.GT.AND P6, PT, R0, 0x80, P6 ;  /* 0x000000800000780c */ /* 0x000fe400037c4270 */
[----:B------:R-:W-:Y:S01]  /*14130*/  F2FP.F16.F32.PACK_AB R92, RZ, R92 ;  /* 0x0000005cff5c723e */ /* 0x000fe200000000ff */
[----:B------:R-:W-:-:S10]  /*14140*/  FMUL R93, R93, UR16 ;  /* 0x000000105d5d7c20 */ /* 0x000fd40008400000 */
[----:B------:R-:W-:Y:S01]  /*14150*/  @P6 STG.E.U16 desc[UR12][R12.64+0x10], R92 ;  /* 0x0000105c0c006986 */ /* 0x000fe2000c10150c */
[----:B------:R-:W-:-:S04]  /*14160*/  ISETP.GT.AND P6, PT, R3, 0x9, PT ;  /* 0x000000090300780c */ /* 0x000fc80003fc4270 */
[----:B------:R-:W-:Y:S01]  /*14170*/  ISETP.GT.AND P6, PT, R0, 0x80, P6 ;  /* 0x000000800000780c */ /* 0x000fe200037c4270 */
[----:B-1----:R-:W-:Y:S01]  /*14180*/  IMAD.U32 R7, RZ, RZ, UR18 ;  /* 0x00000012ff077e24 */ /* 0x002fe2000f8e00ff */
[----:B------:R-:W-:Y:S01]  /*14190*/  UIMAD UR6, UR19, 0x180, URZ ;  /* 0x00000180130678a4 */ /* 0x000fe2000f8e023f */
[----:B------:R-:W-:Y:S02]  /*141a0*/  F2FP.F16.F32.PACK_AB R93, RZ, R93 ;  /* 0x0000005dff5d723e */ /* 0x000fe400000000ff */
[----:B------:R-:W-:-:S04]  /*141b0*/  IMAD.WIDE.U32 R4, R7, 0x180, R4 ;  /* 0x0000018007047825 */ /* 0x000fc800078e0004 */
[----:B--2---:R-:W-:-:S04]  /*141c0*/  VIADD R11, R5, UR6 ;  /* 0x00000006050b7c36 */ /* 0x004fc80008000000 */
[----:B------:R-:W-:Y:S01]  /*141d0*/  @P6 STG.E.U16 desc[UR12][R12.64+0x12], R93 ;  /* 0x0000125d0c006986 */ /* 0x000fe2000c10150c */
        /* <DEDUP_REMOVED lines=273> */
[----:B------:R-:W-:Y:S02]  /*152f0*/  VIADD R5, R5, UR6 ;  /* 0x0000000605057c36 */ /* 0x000fe40008000000 */
[----:B------:R-:W-:-:S08]  /*15300*/  FMUL R150, R150, UR16 ;  /* 0x0000001096967c20 */ /* 0x000fd00008400000 */
[----:B------:R-:W-:Y:S01]  /*15310*/  @P6 STG.E.U16 desc[UR12][R12.64+0xf2], R149 ;  /* 0x0000f2950c006986 */ /* 0x000fe2000c10150c */
[----:B------:R-:W-:-:S04]  /*15320*/  IADD3 R14, P6, R4, UR5, RZ ;  /* 0x00000005040e7c10 */ /* 0x000fc8000ffde0ff */
[----:B------:R-:W-:Y:S02]  /*15330*/  IADD3.X R15, R5, UR4, RZ, P6, !PT ;  /* 0x00000004050f7c10 */ /* 0x000fe4000b7fe4ff */
        /* <DEDUP_REMOVED lines=10> */
[----:B------:R-:W-:-:S05]  /*153e0*/  @P6 IMAD.MOV.U32 R10, RZ, RZ, R4 ;  /* 0x000000ffff0a6224 */ /* 0x000fca00078e0004 */
[----:B------:R1:W-:Y:S01]  /*153f0*/  @P6 STG.E.U16 desc[UR12][R10.64], R24 ;  /* 0x000000180a006986 */ /* 0x0003e2000c10150c */
[----:B------:R-:W-:-:S04]  /*15400*/  ISETP.GT.AND P6, PT, R3, 0x1, PT ;  /* 0x000000010300780c */ /* 0x000fc80003fc4270 */
[C---:B------:R-:W-:Y:S01]  /*15410*/  ISETP.GT.AND P6, PT, R0.reuse, 0xc0, P6 ;  /* 0x000000c00000780c */ /* 0x040fe200037c4270 */
[----:B------:R-:W-:Y:S01]  /*15420*/  FMUL R25, R25, UR16 ;  /* 0x0000001019197c20 */ /* 0x000fe20008400000 */
[----:B------:R-:W-:Y:S01]  /*15430*/  ISETP.GT.AND P5, PT, R0, 0xc8, P5 ;  /* 0x000000c80000780c */ /* 0x000fe20002fa4270 */
[----:B------:R-:W-:-:S03]  /*15440*/  FMUL R26, R26, UR16 ;  /* 0x000000101a1a7c20 */ /* 0x000fc60008400000 */
[----:B------:R-:W-:Y:S02]  /*15450*/  F2FP.F16.F32.PACK_AB R25, RZ, R25 ;  /* 0x00000019ff19723e */ /* 0x000fe400000000ff */
[----:B------:R-:W-:-:S05]  /*15460*/  F2FP.F16.F32.PACK_AB R26, RZ, R26 ;  /* 0x0000001aff1a723e */ /* 0x000fca00000000ff */
[----:B-1----:R-:W-:-:S05]  /*15470*/  @P6 IMAD.MOV.U32 R10, RZ, RZ, R4 ;  /* 0x000000ffff0a6224 */ /* 0x002fca00078e0004 */
[----:B------:R-:W-:Y:S01]  /*15480*/  @P6 STG.E.U16 desc[UR12][R10.64+0x2], R25 ;  /* 0x000002190a006986 */ /* 0x000fe2000c10150c */
[----:B------:R-:W-:-:S03]  /*15490*/  ISETP.GT.AND P6, PT, R3, 0x1, PT ;  /* 0x000000010300780c */ /* 0x000fc60003fc4270 */
[----:B------:R-:W-:Y:S01]  /*154a0*/  @P5 STG.E.U16 desc[UR12][R6.64], R26 ;  /* 0x0000001a06005986 */ /* 0x000fe2000c10150c */
[----:B------:R-:W-:Y:S01]  /*154b0*/  ISETP.GT.AND P5, PT, R0, 0xc8, P6 ;  /* 0x000000c80000780c */ /* 0x000fe200037a4270 */
[----:B------:R-:W-:Y:S01]  /*154c0*/  FMUL R27, R27, UR16 ;  /* 0x000000101b1b7c20 */ /* 0x000fe20008400000 */
[----:B------:R-:W-:-:S04]  /*154d0*/  ISETP.GT.AND P6, PT, R3, 0x8, PT ;  /* 0x000000080300780c */ /* 0x000fc80003fc4270 */
[----:B------:R-:W-:Y:S01]  /*154e0*/  F2FP.F16.F32.PACK_AB R27, RZ, R27 ;  /* 0x0000001bff1b723e */ /* 0x000fe200000000ff */
[----:B------:R-:W-:-:S06]  /*154f0*/  FMUL R28, R28, UR16 ;  /* 0x000000101c1c7c20 */ /* 0x000fcc0008400000 */
[----:B------:R1:W-:Y:S01]  /*15500*/  @P5 STG.E.U16 desc[UR12][R6.64+0x2], R27 ;  /* 0x0000021b06005986 */ /* 0x0003e2000c10150c */
[----:B------:R-:W-:Y:S02]  /*15510*/  ISETP.GT.AND P5, PT, R0, 0xc0, P6 ;  /* 0x000000c00000780c */ /* 0x000fe400037a4270 */
[----:B------:R-:W-:Y:S02]  /*15520*/  F2FP.F16.F32.PACK_AB R28, RZ, R28 ;  /* 0x0000001cff1c723e */ /* 0x000fe400000000ff */
[----:B------:R-:W-:Y:S01]  /*15530*/  ISETP.GT.AND P6, PT, R3, 0x9, PT ;  /* 0x000000090300780c */ /* 0x000fe20003fc4270 */
[----:B------:R-:W-:-:S08]  /*15540*/  FMUL R29, R29, UR16 ;  /* 0x000000101d1d7c20 */ /* 0x000fd00008400000 */
        /* <DEDUP_REMOVED lines=11> */
[----:B------:R-:W-:Y:S02]  /*15600*/  F2FP.F16.F32.PACK_AB R31, RZ, R31 ;  /* 0x0000001fff1f723e */ /* 0x000fe400000000ff */
[----:B------:R-:W-:-:S09]  /*15610*/  ISETP.GT.AND P6, PT, R3, 0x10, PT ;  /* 0x000000100300780c */ /* 0x000fd20003fc4270 */
[----:B-1----:R-:W-:Y:S02]  /*15620*/  @P5 IMAD.MOV.U32 R6, RZ, RZ, R14 ;  /* 0x000000ffff065224 */ /* 0x002fe400078e000e */
[----:B------:R-:W-:Y:S02]  /*15630*/  @P5 IMAD.MOV.U32 R7, RZ, RZ, R15 ;  /* 0x000000ffff075224 */ /* 0x000fe400078e000f */
[----:B------:R-:W-:-:S03]  /*15640*/  FMUL R32, R32, UR16 ;  /* 0x0000001020207c20 */ /* 0x000fc60008400000 */
[----:B------:R1:W-:Y:S01]  /*15650*/  @P5 STG.E.U16 desc[UR12][R6.64+0x12], R31 ;  /* 0x0000121f06005986 */ /* 0x0003e2000c10150c */
[----:B------:R-:W-:Y:S02]  /*15660*/  ISETP.GT.AND P5, PT, R0, 0xc0, P6 ;  /* 0x000000c00000780c */ /* 0x000fe400037a4270 */
[----:B------:R-:W-:Y:S02]  /*15670*/  F2FP.F16.F32.PACK_AB R32, RZ, R32 ;  /* 0x00000020ff20723e */ /* 0x000fe400000000ff */
[----:B------:R-:W-:Y:S01]  /*15680*/  ISETP.GT.AND P6, PT, R3, 0x11, PT ;  /* 0x000000110300780c */ /* 0x000fe20003fc4270 */
[----:B------:R-:W-:-:S08]  /*15690*/  FMUL R33, R33, UR16 ;  /* 0x0000001021217c20 */ /* 0x000fd00008400000 */
[----:B------:R-:W-:Y:S01]  /*156a0*/  @P5 STG.E.U16 desc[UR12][R4.64+0x20], R32 ;  /* 0x0000202004005986 */ /* 0x000fe2000c10150c */
[----:B------:R-:W-:Y:S02]  /*156b0*/  ISETP.GT.AND P5, PT, R0, 0xc0, P6 ;  /* 0x000000c00000780c */ /* 0x000fe400037a4270 */
[----:B------:R-:W-:-:S11]  /*156c0*/  F2FP.F16.F32.PACK_AB R33, RZ, R33 ;  /* 0x00000021ff21723e */ /* 0x000fd600000000ff */
[----:B------:R-:W-:Y:S01]  /*156d0*/  @P5 STG.E.U16 desc[UR12][R4.64+0x22], R33 ;  /* 0x0000222104005986 */ /* 0x000fe2000c10150c */
[----:B------:R-:W-:-:S04]  /*156e0*/  ISETP.GT.AND P5, PT, R3, 0x10, PT ;  /* 0x000000100300780c */ /* 0x000fc80003fa4270 */
[----:B------:R-:W-:Y:S01]  /*156f0*/  ISETP.GT.AND P5, PT, R0, 0xc8, P5 ;  /* 0x000000c80000780c */ /* 0x000fe20002fa4270 */
[----:B------:R-:W-:-:S05]  /*15700*/  FMUL R34, R34, UR16 ;  /* 0x0000001022227c20 */ /* 0x000fca0008400000 */
[----:B------:R-:W-:-:S07]  /*15710*/  F2FP.F16.F32.PACK_AB R34, RZ, R34 ;  /* 0x00000022ff22723e */ /* 0x000fce00000000ff */
[----:B-1----:R-:W-:Y:S02]  /*15720*/  @P5 IMAD.MOV.U32 R6, RZ, RZ, R14 ;  /* 0x000000ffff065224 */ /* 0x002fe400078e000e */
[----:B------:R-:W-:-:S05]  /*15730*/  @P5 IMAD.MOV.U32 R7, RZ, RZ, R15 ;  /* 0x000000ffff075224 */ /* 0x000fca00078e000f */
[----:B------:R1:W-:Y:S01]  /*15740*/  @P5 STG.E.U16 desc[UR12][R6.64+0x20], R34 ;  /* 0x0000202206005986 */ /* 0x0003e2000c10150c */
[----:B------:R-:W-:Y:S01]  /*15750*/  ISETP.GT.AND P5, PT, R0, 0xc8, P6 ;  /* 0x000000c80000780c */ /* 0x000fe200037a4270 */
[----:B------:R-:W-:Y:S01]  /*15760*/  FMUL R35, R35, UR16 ;  /* 0x0000001023237c20 */ /* 0x000fe20008400000 */
[----:B------:R-:W-:-:S04]  /*15770*/  ISETP.GT.AND P6, PT, R3, 0x18, PT ;  /* 0x000000180300780c */ /* 0x000fc80003fc4270 */
[----:B------:R-:W-:-:S07]  /*15780*/  F2FP.F16.F32.PACK_AB R35, RZ, R35 ;  /* 0x00000023ff23723e */ /* 0x000fce00000000ff */
        /* <DEDUP_REMOVED lines=225> */
[----:B------:R-:W-:Y:S01]  /*165a0*/  @P5 STG.E.U16 desc[UR12][R6.64+0xc0], R74 ;  /* 0x0000c04a06005986 */ /* 0x000fe2000c10150c */
[----:B------:R-:W-:Y:S01]  /*165b0*/  ISETP.GT.AND P5, PT, R0, 0xc8, P6 ;  /* 0x000000c80000780c */ /* 0x000fe200037a4270 */
[----:B------:R-:W-:Y:S01]  /*165c0*/  FMUL R75, R75, UR16 ;  /* 0x000000104b4b7c20 */ /* 0x000fe20008400000 */
[----:B------:R-:W-:-:S04]  /*165d0*/  ISETP.GT.AND P6, PT, R3, 0x68, PT ;  /* 0x000000680300780c */ /* 0x000fc80003fc4270 */
[----:B------:R-:W-:-:S07]  /*165e0*/  F2FP.F16.F32.PACK_AB R75, RZ, R75 ;  /* 0x0000004bff4b723e */ /* 0x000fce00000000ff */
[----:B------:R-:W-:Y:S02]  /*165f0*/  @P5 IMAD.MOV.U32 R2, RZ, RZ, R14 ;  /* 0x000000ffff025224 */ /* 0x000fe400078e000e */
[----:B------:R-:W-:-:S05]  /*16600*/  @P5 IMAD.MOV.U32 R3, RZ, RZ, R15 ;  /* 0x000000ffff035224 */ /* 0x000fca00078e000f */
[----:B------:R1:W-:Y:S01]  /*16610*/  @P5 STG.E.U16 desc[UR12][R2.64+0xc2], R75 ;  /* 0x0000c24b02005986 */ /* 0x0003e2000c10150c */
[----:B------:R-:W-:Y:S01]  /*16620*/  ISETP.GT.AND P5, PT, R0, 0xc0, P6 ;  /* 0x000000c00000780c */ /* 0x000fe200037a4270 */
[----:B------:R-:W-:-:S05]  /*16630*/  FMUL R76, R76, UR16 ;  /* 0x000000104c4c7c20 */ /* 0x000fca0008400000 */
[----:B------:R-:W-:-:S07]  /*16640*/  F2FP.F16.F32.PACK_AB R76, RZ, R76 ;  /* 0x0000004cff4c723e */ /* 0x000fce00000000ff */
[----:B-1----:R-:W-:Y:S02]  /*16650*/  @P5 IMAD.MOV.U32 R2, RZ, RZ, R4 ;  /* 0x000000ffff025224 */ /* 0x002fe400078e0004 */
[----:B------:R-:W-:-:S05]  /*16660*/  @P5 IMAD.MOV.U32 R3, RZ, RZ, R5 ;  /* 0x000000ffff035224 */ /* 0x000fca00078e0005 */
[----:B------:R1:W-:Y:S01]  /*16670*/  @P5 STG.E.U16 desc[UR12][R2.64+0xd0], R76 ;  /* 0x0000d04c02005986 */ /* 0x0003e2000c10150c */
[C---:B------:R-:W-:Y:S02]  /*16680*/  ISETP.GT.AND P5, PT, R0.reuse, 0xc0, P4 ;  /* 0x000000c00000780c */ /* 0x040fe400027a4270 */
[C---:B------:R-:W-:Y:S01]  /*16690*/  ISETP.GT.AND P6, PT, R0.reuse, 0xc8, P6 ;  /* 0x000000c80000780c */ /* 0x040fe200037c4270 */
[----:B------:R-:W-:Y:S01]  /*166a0*/  FMUL R77, R77, UR16 ;  /* 0x000000104d4d7c20 */ /* 0x000fe20008400000 */
[----:B------:R-:W-:Y:S01]  /*166b0*/  ISETP.GT.AND P4, PT, R0, 0xc8, P4 ;  /* 0x000000c80000780c */ /* 0x000fe20002784270 */
[----:B------:R-:W-:-:S03]  /*166c0*/  FMUL R78, R78, UR16 ;  /* 0x000000104e4e7c20 */ /* 0x000fc60008400000 */
[----:B------:R-:W-:-:S05]  /*166d0*/  F2FP.F16.F32.PACK_AB R77, RZ, R77 ;  /* 0x0000004dff4d723e */ /* 0x000fca00000000ff */
[----:B-1----:R-:W-:Y:S02]  /*166e0*/  @P5 IMAD.MOV.U32 R2, RZ, RZ, R4 ;  /* 0x000000ffff025224 */ /* 0x002fe400078e0004 */
[----:B------:R-:W-:Y:S01]  /*166f0*/  @P5 IMAD.MOV.U32 R3, RZ, RZ, R5 ;  /* 0x000000ffff035224 */ /* 0x000fe200078e0005 */
[----:B------:R-:W-:Y:S01]  /*16700*/  F2FP.F16.F32.PACK_AB R78, RZ, R78 ;  /* 0x0000004eff4e723e */ /* 0x000fe200000000ff */
[----:B------:R-:W-:-:S03]  /*16710*/  FMUL R79, R79, UR16 ;  /* 0x000000104f4f7c20 */ /* 0x000fc60008400000 */
[----:B------:R1:W-:Y:S01]  /*16720*/  @P5 STG.E.U16 desc[UR12][R2.64+0xd2], R77 ;  /* 0x0000d24d02005986 */ /* 0x0003e2000c10150c */
[----:B------:R-:W-:Y:S02]  /*16730*/  ISETP.GT.AND P5, PT, R0, 0xc0, P2 ;  /* 0x000000c00000780c */ /* 0x000fe400017a4270 */
[----:B------:R-:W-:Y:S01]  /*16740*/  F2FP.F16.F32.PACK_AB R79, RZ, R79 ;  /* 0x0000004fff4f723e */ /* 0x000fe200000000ff */
[----:B-1----:R-:W-:Y:S02]  /*16750*/  @P6 IMAD.MOV.U32 R2, RZ, RZ, R14 ;  /* 0x000000ffff026224 */ /* 0x002fe400078e000e */
[----:B------:R-:W-:-:S05]  /*16760*/  @P6 IMAD.MOV.U32 R3, RZ, RZ, R15 ;  /* 0x000000ffff036224 */ /* 0x000fca00078e000f */
[----:B------:R1:W-:Y:S01]  /*16770*/  @P6 STG.E.U16 desc[UR12][R2.64+0xd0], R78 ;  /* 0x0000d04e02006986 */ /* 0x0003e2000c10150c */
[----:B------:R-:W-:Y:S01]  /*16780*/  FMUL R80, R80, UR16 ;  /* 0x0000001050507c20 */ /* 0x000fe20008400000 */
[----:B-1----:R-:W-:Y:S02]  /*16790*/  @P4 IMAD.MOV.U32 R2, RZ, RZ, R14 ;  /* 0x000000ffff024224 */ /* 0x002fe400078e000e */
[----:B------:R-:W-:-:S05]  /*167a0*/  @P4 IMAD.MOV.U32 R3, RZ, RZ, R15 ;  /* 0x000000ffff034224 */ /* 0x000fca00078e000f */
[----:B------:R1:W-:Y:S01]  /*167b0*/  @P4 STG.E.U16 desc[UR12][R2.64+0xd2], R79 ;  /* 0x0000d24f02004986 */ /* 0x0003e2000c10150c */
[C---:B------:R-:W-:Y:S02]  /*167c0*/  ISETP.GT.AND P4, PT, R0.reuse, 0xc0, P3 ;  /* 0x000000c00000780c */ /* 0x040fe40001f84270 */
[C---:B------:R-:W-:Y:S01]  /*167d0*/  ISETP.GT.AND P2, PT, R0.reuse, 0xc8, P2 ;  /* 0x000000c80000780c */ /* 0x040fe20001744270 */
[----:B------:R-:W-:Y:S01]  /*167e0*/  FMUL R81, R81, UR16 ;  /* 0x0000001051517c20 */ /* 0x000fe20008400000 */
[----:B------:R-:W-:Y:S02]  /*167f0*/  F2FP.F16.F32.PACK_AB R80, RZ, R80 ;  /* 0x00000050ff50723e */ /* 0x000fe400000000ff */
[----:B------:R-:W-:Y:S01]  /*16800*/  ISETP.GT.AND P3, PT, R0, 0xc8, P3 ;  /* 0x000000c80000780c */ /* 0x000fe20001f64270 */
[----:B-1----:R-:W-:Y:S02]  /*16810*/  @P5 IMAD.MOV.U32 R2, RZ, RZ, R4 ;  /* 0x000000ffff025224 */ /* 0x002fe400078e0004 */
[----:B------:R-:W-:Y:S01]  /*16820*/  @P5 IMAD.MOV.U32 R3, RZ, RZ, R5 ;  /* 0x000000ffff035224 */ /* 0x000fe200078e0005 */
[----:B------:R-:W-:Y:S01]  /*16830*/  F2FP.F16.F32.PACK_AB R81, RZ, R81 ;  /* 0x00000051ff51723e */ /* 0x000fe200000000ff */
[----:B------:R-:W-:-:S03]  /*16840*/  FMUL R82, R82, UR16 ;  /* 0x0000001052527c20 */ /* 0x000fc60008400000 */
[----:B------:R1:W-:Y:S01]  /*16850*/  @P5 STG.E.U16 desc[UR12][R2.64+0xe0], R80 ;  /* 0x0000e05002005986 */ /* 0x0003e2000c10150c */
[C---:B------:R-:W-:Y:S02]  /*16860*/  ISETP.GT.AND P6, PT, R0.reuse, 0xc0, P0 ;  /* 0x000000c00000780c */ /* 0x040fe400007c4270 */
[C---:B------:R-:W-:Y:S02]  /*16870*/  ISETP.GT.AND P5, PT, R0.reuse, 0xc0, P1 ;  /* 0x000000c00000780c */ /* 0x040fe40000fa4270 */
[----:B------:R-:W-:Y:S01]  /*16880*/  ISETP.GT.AND P0, PT, R0, 0xc8, P0 ;  /* 0x000000c80000780c */ /* 0x000fe20000704270 */
[----:B-1----:R-:W-:Y:S02]  /*16890*/  @P4 IMAD.MOV.U32 R2, RZ, RZ, R4 ;  /* 0x000000ffff024224 */ /* 0x002fe400078e0004 */
[----:B------:R-:W-:Y:S01]  /*168a0*/  @P4 IMAD.MOV.U32 R3, RZ, RZ, R5 ;  /* 0x000000ffff034224 */ /* 0x000fe200078e0005 */
[----:B------:R-:W-:Y:S01]  /*168b0*/  F2FP.F16.F32.PACK_AB R82, RZ, R82 ;  /* 0x00000052ff52723e */ /* 0x000fe200000000ff */
[----:B------:R-:W-:-:S03]  /*168c0*/  FMUL R83, R83, UR16 ;  /* 0x0000001053537c20 */ /* 0x000fc60008400000 */
[----:B------:R1:W-:Y:S01]  /*168d0*/  @P4 STG.E.U16 desc[UR12][R2.64+0xe2], R81 ;  /* 0x0000e25102004986 */ /* 0x0003e2000c10150c */
[----:B------:R-:W-:Y:S01]  /*168e0*/  FMUL R84, R84, UR16 ;  /* 0x0000001054547c20 */ /* 0x000fe20008400000 */
[----:B------:R-:W-:Y:S01]  /*168f0*/  ISETP.GT.AND P1, PT, R0, 0xc8, P1 ;  /* 0x000000c80000780c */ /* 0x000fe20000f24270 */
[----:B------:R-:W-:Y:S01]  /*16900*/  FMUL R85, R85, UR16 ;  /* 0x0000001055557c20 */ /* 0x000fe20008400000 */
[----:B------:R-:W-:Y:S01]  /*16910*/  F2FP.F16.F32.PACK_AB R83, RZ, R83 ;  /* 0x00000053ff53723e */ /* 0x000fe200000000ff */
[----:B------:R-:W-:Y:S01]  /*16920*/  FMUL R86, R86, UR16 ;  /* 0x0000001056567c20 */ /* 0x000fe20008400000 */
[----:B-1----:R-:W-:Y:S02]  /*16930*/  @P2 IMAD.MOV.U32 R2, RZ, RZ, R14 ;  /* 0x000000ffff022224 */ /* 0x002fe400078e000e */
[----:B------:R-:W-:-:S05]  /*16940*/  @P2 IMAD.MOV.U32 R3, RZ, RZ, R15 ;  /* 0x000000ffff032224 */ /* 0x000fca00078e000f */
[----:B------:R1:W-:Y:S01]  /*16950*/  @P2 STG.E.U16 desc[UR12][R2.64+0xe0], R82 ;  /* 0x0000e05202002986 */ /* 0x0003e2000c10150c */
[----:B------:R-:W-:Y:S01]  /*16960*/  F2FP.F16.F32.PACK_AB R84, RZ, R84 ;  /* 0x00000054ff54723e */ /* 0x000fe200000000ff */
[----:B------:R-:W-:Y:S01]  /*16970*/  @P5 IMAD.MOV.U32 R6, RZ, RZ, R4 ;  /* 0x000000ffff065224 */ /* 0x000fe200078e0004 */
[----:B------:R-:W-:Y:S01]  /*16980*/  F2FP.F16.F32.PACK_AB R85, RZ, R85 ;  /* 0x00000055ff55723e */ /* 0x000fe200000000ff */
[----:B------:R-:W-:Y:S01]  /*16990*/  @P5 IMAD.MOV.U32 R7, RZ, RZ, R5 ;  /* 0x000000ffff075224 */ /* 0x000fe200078e0005 */
[----:B------:R-:W-:Y:S01]  /*169a0*/  F2FP.F16.F32.PACK_AB R86, RZ, R86 ;  /* 0x00000056ff56723e */ /* 0x000fe200000000ff */
[----:B-1----:R-:W-:Y:S02]  /*169b0*/  @P3 IMAD.MOV.U32 R2, RZ, RZ, R14 ;  /* 0x000000ffff023224 */ /* 0x002fe400078e000e */
[----:B------:R-:W-:-:S05]  /*169c0*/  @P3 IMAD.MOV.U32 R3, RZ, RZ, R15 ;  /* 0x000000ffff033224 */ /* 0x000fca00078e000f */
[----:B------:R1:W-:Y:S04]  /*169d0*/  @P3 STG.E.U16 desc[UR12][R2.64+0xe2], R83 ;  /* 0x0000e25302003986 */ /* 0x0003e8000c10150c */
[----:B------:R2:W-:Y:S04]  /*169e0*/  @P6 STG.E.U16 desc[UR12][R4.64+0xf0], R84 ;  /* 0x0000f05404006986 */ /* 0x0005e8000c10150c */
[----:B------:R2:W-:Y:S01]  /*169f0*/  @P5 STG.E.U16 desc[UR12][R6.64+0xf2], R85 ;  /* 0x0000f25506005986 */ /* 0x0005e2000c10150c */
[----:B-1----:R-:W-:Y:S02]  /*16a00*/  @P0 IMAD.MOV.U32 R2, RZ, RZ, R14 ;  /* 0x000000ffff020224 */ /* 0x002fe400078e000e */
[----:B------:R-:W-:-:S02]  /*16a10*/  @P0 IMAD.MOV.U32 R3, RZ, RZ, R15 ;  /* 0x000000ffff030224 */ /* 0x000fc400078e000f */
[----:B------:R-:W-:-:S03]  /*16a20*/  FMUL R87, R87, UR16 ;  /* 0x0000001057577c20 */ /* 0x000fc60008400000 */
[----:B------:R2:W-:Y:S01]  /*16a30*/  @P0 STG.E.U16 desc[UR12][R2.64+0xf0], R86 ;  /* 0x0000f05602000986 */ /* 0x0005e2000c10150c */
[----:B------:R-:W-:Y:S05]  /*16a40*/  @!P1 EXIT ;  /* 0x000000000000994d */ /* 0x000fea0003800000 */
[----:B------:R-:W-:-:S05]  /*16a50*/  F2FP.F16.F32.PACK_AB R87, RZ, R87 ;  /* 0x00000057ff57723e */ /* 0x000fca00000000ff */
[----:B------:R-:W-:Y:S01]  /*16a60*/  STG.E.U16 desc[UR12][R14.64+0xf2], R87 ;  /* 0x0000f2570e007986 */ /* 0x000fe2000c10150c */
[----:B------:R-:W-:Y:S05]  /*16a70*/  EXIT ;  /* 0x000000000000794d */ /* 0x000fea0003800000 */
.L_x_10:
[----:B------:R-:W-:-:S13]  /*16a80*/  ISETP.NE.AND P0, PT, RZ, UR6, PT ;  /* 0x00000006ff007c0c */ /* 0x000fda000bf05270 */
[----:B------:R-:W-:Y:S05]  /*16a90*/  @P0 EXIT ;  /* 0x000000000000094d */ /* 0x000fea0003800000 */
[----:B------:R-:W-:-:S13]  /*16aa0*/  ELECT P0, URZ, PT ;  /* 0x00000000003f782f */ /* 0x000fda0003800000 */
[----:B------:R-:W-:Y:S05]  /*16ab0*/  @!P0 BRA `(.L_x_525) ;  /* 0x0000000800208947 */ /* 0x000fea0003800000 */
[----:B------:R-:W-:-:S06]  /*16ac0*/  UISETP.GE.AND UP0, UPT, UR52, 0x1, UPT ;  /* 0x000000013400788c */ /* 0x000fcc000bf06270 */
[----:B------:R-:W-:-:S13]  /*16ad0*/  PLOP3.LUT P0, PT, PT, PT, UP0, 0x80, 0x0 ;  /* 0x000000000000781c */ /* 0x000fda0003f0f008 */
[----:B------:R-:W-:Y:S05]  /*16ae0*/  @!P0 BRA `(.L_x_525) ;  /* 0x0000000800148947 */ /* 0x000fea0003800000 */
[----:B------:R-:W0:Y:S01]  /*16af0*/  S2R R0, SR_CTAID.X ;  /* 0x0000000000007919 */ /* 0x000e220000002500 */
[----:B------:R-:W1:Y:S01]  /*16b00*/  LDC.64 R2, c[0x0][0x4d8] ;  /* 0x00013600ff027b82 */ /* 0x000e620000000a00 */
[----:B------:R-:W-:Y:S01]  /*16b10*/  ULDC.64 UR4, c[0x0][0x4b0] ;  /* 0x00012c0000047ab9 */ /* 0x000fe20000000a00 */
[----:B------:R-:W-:Y:S01]  /*16b20*/  LOP3.LUT P0, RZ, R7, 0x1f, RZ, 0xc0, !PT ;  /* 0x0000001f07ff7812 */ /* 0x000fe2000780c0ff */
[----:B------:R-:W-:Y:S01]  /*16b30*/  IMAD.U32 R7, RZ, RZ, UR4 ;  /* 0x00000004ff077e24 */ /* 0x000fe2000f8e00ff */
[----:B------:R-:W-:Y:S01]  /*16b40*/  UIADD3 UR4, UR48, 0x1, URZ ;  /* 0x0000000130047890 */ /* 0x000fe2000fffe03f */
[----:B------:R-:W-:Y:S01]  /*16b50*/  IMAD.U32 R4, RZ, RZ, UR5 ;  /* 0x00000005ff047e24 */ /* 0x000fe2000f8e00ff */
[C---:B------:R-:W-:Y:S01]  /*16b60*/  ISETP.NE.AND P2, PT, R5.reuse, RZ, PT ;  /* 0x000000ff0500720c */ /* 0x040fe20003f45270 */
[----:B------:R-:W-:Y:S01]  /*16b70*/  IMAD.U32 R9, RZ, RZ, UR22 ;  /* 0x00000016ff097e24 */ /* 0x000fe2000f8e00ff */
[----:B------:R-:W-:Y:S01]  /*16b80*/  ISETP.NE.OR P0, PT, R5, RZ, !P0 ;  /* 0x000000ff0500720c */ /* 0x000fe20004705670 */
[----:B------:R-:W-:-:S02]  /*16b90*/  IMAD.MOV.U32 R14, RZ, RZ, RZ ;  /* 0x000000ffff0e7224 */ /* 0x000fc400078e00ff */
[----:B------:R-:W-:Y:S02]  /*16ba0*/  IMAD.SHL.U32 R9, R9, 0x80, RZ ;  /* 0x0000008009097824 */ /* 0x000fe400078e00ff */
[----:B------:R-:W-:Y:S02]  /*16bb0*/  IMAD.U32 R15, RZ, RZ, UR4 ;  /* 0x00000004ff0f7e24 */ /* 0x000fe4000f8e00ff */
[----:B------:R-:W-:Y:S02]  /*16bc0*/  VIADD R16, R9, 0x40 ;  /* 0x0000004009107836 */ /* 0x000fe40000000000 */
[----:B-1----:R-:W-:Y:S02]  /*16bd0*/  IMAD R6, R7, UR23, R2 ;  /* 0x0000001707067c24 */ /* 0x002fe4000f8e0202 */
[----:B------:R-:W-:Y:S02]  /*16be0*/  IMAD R7, R4, UR15, R3 ;  /* 0x0000000f04077c24 */ /* 0x000fe4000f8e0203 */
[----:B------:R-:W-:-:S02]  /*16bf0*/  IMAD.U32 R4, RZ, RZ, UR14 ;  /* 0x0000000eff047e24 */ /* 0x000fc4000f8e00ff */
[----:B------:R-:W-:Y:S02]  /*16c00*/  IMAD.MOV.U32 R2, RZ, RZ, 0x1 ;  /* 0x00000001ff027424 */ /* 0x000fe400078e00ff */
[----:B0-----:R-:W-:Y:S01]  /*16c10*/  IMAD.SHL.U32 R8, R0, 0x100, RZ ;  /* 0x0000010000087824 */ /* 0x001fe200078e00ff */
[----:B------:R-:W-:Y:S01]  /*16c20*/  LOP3.LUT R0, R4, 0x2, RZ, 0xfc, !PT ;  /* 0x0000000204007812 */ /* 0x000fe200078efcff */
[----:B------:R-:W-:Y:S02]  /*16c30*/  IMAD.MOV.U32 R3, RZ, RZ, RZ ;  /* 0x000000ffff037224 */ /* 0x000fe400078e00ff */
[C---:B------:R-:W-:Y:S02]  /*16c40*/  VIADD R11, R8.reuse, 0x40 ;  /* 0x00000040080b7836 */ /* 0x040fe40000000000 */
[C---:B------:R-:W-:Y:S02]  /*16c50*/  VIADD R12, R8.reuse, 0x80 ;  /* 0x00000080080c7836 */ /* 0x040fe40000000000 */
[----:B------:R-:W-:-:S07]  /*16c60*/  VIADD R13, R8, 0xc0 ;  /* 0x000000c0080d7836 */ /* 0x000fce0000000000 */
.L_x_529:
[----:B------:R-:W0:Y:S01]  /*16c70*/  S2R R5, SR_CgaCtaId ;  /* 0x0000000000057919 */ /* 0x000e220000008800 */
[----:B------:R-:W-:-:S04]  /*16c80*/  MOV R4, 0x400 ;  /* 0x0000040000047802 */ /* 0x000fc80000000f00 */
[----:B0-----:R-:W-:Y:S02]  /*16c90*/  LEA R10, R5, R4, 0x18 ;  /* 0x00000004050a7211 */ /* 0x001fe400078ec0ff */
[----:B------:R-:W-:-:S03]  /*16ca0*/  SHF.L.U32 R4, R2, 0x1f, RZ ;  /* 0x0000001f02047819 */ /* 0x000fc600000006ff */
[----:B------:R-:W-:-:S07]  /*16cb0*/  IMAD R5, R3, 0x8, R10 ;  /* 0x0000000803057824 */ /* 0x000fce00078e020a */
.L_x_526:
[----:B0-----:R0:W1:Y:S02]  /*16cc0*/  SYNCS.PHASECHK.TRANS64.TRYWAIT P1, [R5+URZ+0x36048], R4 ;  /* 0x03604804050075a7 */ /* 0x001064000802017f */
[----:B-1----:R-:W-:Y:S05]  /*16cd0*/  @!P1 NANOSLEEP.SYNCS 0x989680 ;  /* 0x009896800000995d */ /* 0x002fea0003900000 */
[----:B------:R-:W1:Y:S02]  /*16ce0*/  @!P1 SYNCS.PHASECHK.TRANS64 P1, [R5+URZ+0x36048], R4 ;  /* 0x03604804050095a7 */ /* 0x000e64000802007f */
[----:B-1----:R-:W-:Y:S05]  /*16cf0*/  @!P1 BRA `(.L_x_526) ;  /* 0xfffffffc00f09947 */ /* 0x002fea000383ffff */
[----:B0-----:R-:W0:Y:S02]  /*16d00*/  @!P2 LDC R4, c[0x0][0x500] ;  /* 0x00014000ff04ab82 */ /* 0x001e240000000800 */
[----:B0-----:R0:W-:Y:S02]  /*16d10*/  @!P2 SYNCS.ARRIVE.TRANS64 RZ, [R5+URZ+0x36000], R4 ;  /* 0x0360000405ffa9a7 */ /* 0x0011e4000800003f */
[----:B0-----:R-:W-:-:S04]  /*16d20*/  PRMT R4, R0, 0x9910, RZ ;  /* 0x0000991000047816 */ /* 0x001fc800000000ff */
[----:B------:R-:W-:-:S13]  /*16d30*/  ISETP.NE.AND P1, PT, R4, 0x2, PT ;  /* 0x000000020400780c */ /* 0x000fda0003f25270 */
[----:B------:R-:W-:Y:S05]  /*16d40*/  @P1 BRA `(.L_x_527) ;  /* 0x0000000000041947 */ /* 0x000fea0003800000 */
[----:B------:R-:W-:Y:S01]  /*16d50*/  BPT.TRAP 0x1 ;  /* 0x000000040000795c */ /* 0x000fe20000300000 */
.L_x_527:
[----:B------:R-:W-:Y:S05]  /*16d60*/  @P0 BRA `(.L_x_528) ;  /* 0x0000000000040947 */ /* 0x000fea0003800000 */
[----:B------:R-:W-:Y:S01]  /*16d70*/  BPT.TRAP 0x1 ;  /* 0x000000040000795c */ /* 0x000fe20000300000 */
.L_x_528:
[----:B------:R-:W-:Y:S01]  /*16d80*/  ULDC UR4, c[0x0][0x48c] ;  /* 0x0001230000047ab9 */ /* 0x000fe20000000800 */
[C---:B------:R-:W-:Y:S01]  /*16d90*/  R2UR UR16, R14.reuse ;  /* 0x000000000e1072ca */ /* 0x040fe200000e0000 */
[----:B------:R-:W-:Y:S01]  /*16da0*/  UISETP.NE.AND UP0, UPT, UR4, 0x1, UPT ;  /* 0x000000010400788c */ /* 0x000fe2000bf05270 */
[----:B------:R-:W-:Y:S01]  /*16db0*/  LEA R4, R3, 0x800, 0xd ;  /* 0x0000080003047811 */ /* 0x000fe200078e68ff */
[----:B------:R-:W-:Y:S01]  /*16dc0*/  VIADD R15, R15, 0xffffffff ;  /* 0xffffffff0f0f7836 */ /* 0x000fe20000000000 */
[----:B------:R-:W-:Y:S01]  /*16dd0*/  R2UR UR24, R3 ;  /* 0x00000000031872ca */ /* 0x000fe200000e0000 */
[----:B------:R-:W-:Y:S01]  /*16de0*/  ULDC.64 UR38, c[0x0][0x4b8] ;  /* 0x00012e0000267ab9 */ /* 0x000fe20000000a00 */
[----:B------:R-:W-:Y:S01]  /*16df0*/  R2UR UR25, R5 ;  /* 0x00000000051972ca */ /* 0x000fe200000e0000 */
[C---:B------:R-:W-:Y:S01]  /*16e00*/  IMAD R4, R3.reuse, -0x1000, R4 ;  /* 0xfffff00003047824 */ /* 0x040fe200078e0204 */
[----:B------:R-:W-:Y:S01]  /*16e10*/  R2UR UR27, R14 ;  /* 0x000000000e1b72ca */ /* 0x000fe200000e0000 */
[--C-:B------:R-:W-:Y:S01]  /*16e20*/  IMAD R5, R3, 0x2000, R10.reuse ;  /* 0x0000200003057824 */ /* 0x100fe200078e020a */
[----:B------:R-:W-:Y:S01]  /*16e30*/  R2UR UR26, R8 ;  /* 0x00000000081a72ca */ /* 0x000fe200000e0000 */
[----:B------:R-:W-:Y:S01]  /*16e40*/  IMAD R4, R4, 0x2, R10 ;  /* 0x0000000204047824 */ /* 0x000fe200078e020a */
[----:B------:R-:W-:Y:S01]  /*16e50*/  @UP0 ULDC.64 UR8, c[0x0][0x490] ;  /* 0x0001240000080ab9 */ /* 0x000fe20000000a00 */
[----:B------:R-:W-:Y:S01]  /*16e60*/  @UP0 ULDC.64 UR12, c[0x0][0x490] ;  /* 0x00012400000c0ab9 */ /* 0x000fe20000000a00 */
[----:B------:R-:W-:Y:S01]  /*16e70*/  UIMAD.WIDE.U32 UR6, UR16, UR8, URZ ;  /* 0x00000008100672a5 */ /* 0x000fe2000f8e003f */
[----:B------:R-:W-:Y:S01]  /*16e80*/  R2UR UR30, R11 ;  /* 0x000000000b1e72ca */ /* 0x000fe200000e0000 */
[----:B------:R-:W-:Y:S01]  /*16e90*/  UIMAD.WIDE.U32 UR10, UR16, UR12, URZ ;  /* 0x0000000c100a72a5 */ /* 0x000fe2000f8e003f */
[----:B------:R-:W-:Y:S01]  /*16ea0*/  R2UR UR8, R4 ;  /* 0x00000000040872ca */ /* 0x000fe200000e0000 */
[----:B------:R-:W-:Y:S01]  /*16eb0*/  UMOV UR5, UR16 ;  /* 0x0000001000057c82 */ /* 0x000fe20008000000 */
[----:B------:R-:W-:Y:S01]  /*16ec0*/  @UP0 USHF.R.U32.HI UR5, URZ, UR9, UR7 ;  /* 0x000000093f050299 */ /* 0x000fe20008011607 */
[----:B------:R-:W-:Y:S01]  /*16ed0*/  PRMT R4, R6, 0x40, R7 ;  /* 0x0000004006047816 */ /* 0x000fe20000000007 */
[----:B------:R-:W-:Y:S01]  /*16ee0*/  ULDC UR12, c[0x0][0x498] ;  /* 0x00012600000c7ab9 */ /* 0x000fe20000000800 */
[----:B------:R-:W-:Y:S01]  /*16ef0*/  UMOV UR9, UR16 ;  /* 0x0000001000097c82 */ /* 0x000fe20008000000 */
[----:B------:R-:W-:Y:S01]  /*16f00*/  @UP0 USHF.R.U32.HI UR9, URZ, UR13, UR11 ;  /* 0x0000000d3f090299 */ /* 0x000fe2000801160b */
[----:B------:R-:W-:Y:S01]  /*16f10*/  R2UR UR6, R10 ;  /* 0x000000000a0672ca */ /* 0x000fe200000e0000 */
[----:B------:R-:W-:Y:S01]  /*16f20*/  UISETP.NE.AND UP0, UPT, UR12, 0x1, UPT ;  /* 0x000000010c00788c */ /* 0x000fe2000bf05270 */
[----:B------:R-:W-:Y:S01]  /*16f30*/  R2UR UR49, R4 ;  /* 0x00000000043172ca */ /* 0x000fe200000e0000 */
[----:B------:R-:W-:Y:S01]  /*16f40*/  ULDC.64 UR16, c[0x0][0x198] ;  /* 0x0000660000107ab9 */ /* 0x000fe20000000a00 */
[----:B------:R-:W-:Y:S01]  /*16f50*/  UMOV UR21, UR5 ;  /* 0x0000000500157c82 */ /* 0x000fe20008000000 */
[----:B------:R-:W-:Y:S01]  /*16f60*/  UIADD3 UR42, UP1, UR16, 0xf0, URZ ;  /* 0x000000f0102a7890 */ /* 0x000fe2000ff3e03f */
[----:B------:R-:W-:Y:S01]  /*16f70*/  R2UR UR34, R12 ;  /* 0x000000000c2272ca */ /* 0x000fe200000e0000 */
[----:B------:R-:W-:Y:S01]  /*16f80*/  UIADD3 UR50, UP2, UR16, 0x1f0, URZ ;  /* 0x000001f010327890 */ /* 0x000fe2000ff5e03f */
[----:B------:R-:W-:Y:S01]  /*16f90*/  R2UR UR16, R5 ;  /* 0x00000000051072ca */ /* 0x000fe200000e0000 */
[----:B------:R-:W-:Y:S01]  /*16fa0*/  UMOV UR13, UR9 ;  /* 0x00000009000d7c82 */ /* 0x000fe20008000000 */
[----:B------:R-:W-:Y:S01]  /*16fb0*/  UIADD3 UR11, -UR4, URZ, URZ ;  /* 0x0000003f040b7290 */ /* 0x000fe2000fffe13f */
[----:B------:R-:W-:Y:S01]  /*16fc0*/  R2UR UR18, R9 ;  /* 0x00000000091272ca */ /* 0x000fe200000e0000 */
[----:B------:R-:W-:Y:S01]  /*16fd0*/  @UP0 ULDC UR44, c[0x0][0x49c] ;  /* 0x00012700002c0ab9 */ /* 0x000fe20000000800 */
[----:B------:R-:W-:Y:S01]  /*16fe0*/  @UP0 ULDC UR46, c[0x0][0x49c] ;  /* 0x00012700002e0ab9 */ /* 0x000fe20000000800 */
[----:B------:R-:W-:Y:S01]  /*16ff0*/  UIMAD.WIDE.U32 UR44, UR5, UR44, URZ ;  /* 0x0000002c052c72a5 */ /* 0x000fe2000f8e003f */
[----:B------:R-:W-:Y:S01]  /*17000*/  ISETP.GT.AND P3, PT, R15, 0x1, PT ;  /* 0x000000010f00780c */ /* 0x000fe20003f64270 */
[----:B------:R-:W-:Y:S01]  /*17010*/  ULEA UR24, UR24, UR6, 0xe ;  /* 0x0000000618187291 */ /* 0x000fe2000f8e703f */
[----:B------:R-:W-:Y:S01]  /*17020*/  VIADD R3, R3, 0x1 ;  /* 0x0000000103037836 */ /* 0x000fe20000000000 */
[----:B------:R-:W-:Y:S01]  /*17030*/  UIMAD.WIDE.U32 UR46, UR9, UR46, URZ ;  /* 0x0000002e092e72a5 */ /* 0x000fe2000f8e003f */
[----:B------:R-:W-:Y:S01]  /*17040*/  VIADD R14, R14, 0x20 ;  /* 0x000000200e0e7836 */ /* 0x000fe20000000000 */
[----:B------:R-:W-:Y:S01]  /*17050*/  @UP0 ULDC UR6, c[0x0][0x4a0] ;  /* 0x0001280000060ab9 */ /* 0x000fe20000000800 */
[----:B------:R-:W-:Y:S01]  /*17060*/  @UP0 ULDC UR10, c[0x0][0x4a0] ;  /* 0x00012800000a0ab9 */ /* 0x000fe20000000800 */
[----:B------:R-:W-:Y:S01]  /*17070*/  @UP0 USHF.R.U32.HI UR21, URZ, UR6, UR45 ;  /* 0x000000063f150299 */ /* 0x000fe2000801162d */
[----:B------:R-:W-:Y:S01]  /*17080*/  R2UR UR6, R13 ;  /* 0x000000000d0672ca */ /* 0x000fe200000e0000 */
[----:B------:R-:W-:Y:S01]  /*17090*/  @UP0 USHF.R.U32.HI UR13, URZ, UR10, UR47 ;  /* 0x0000000a3f0d0299 */ /* 0x000fe2000801162f */
[----:B------:R-:W-:Y:S01]  /*170a0*/  R2UR UR10, R16 ;  /* 0x00000000100a72ca */ /* 0x000fe200000e0000 */
[----:B------:R-:W-:Y:S01]  /*170b0*/  UIADD3.X UR43, URZ, UR17, URZ, UP1, !UPT ;  /* 0x000000113f2b7290 */ /* 0x000fe20008ffe43f */
[----:B------:R-:W-:Y:S01]  /*170c0*/  ISETP.NE.AND P1, PT, R3, 0x9, PT ;  /* 0x000000090300780c */ /* 0x000fe20003f25270 */
[----:B------:R-:W-:-:S02]  /*170d0*/  UIADD3.X UR51, URZ, UR17, URZ, UP2, !UPT ;  /* 0x000000113f337290 */ /* 0x000fc400097fe43f */
[----:B------:R-:W-:Y:S01]  /*170e0*/  UIADD3 UR20, -UR21, URZ, URZ ;  /* 0x0000003f15147290 */ /* 0x000fe2000fffe13f */
[----:B------:R-:W-:Y:S01]  /*170f0*/  SEL R5, RZ, 0x1, P1 ;  /* 0x00000001ff057807 */ /* 0x000fe20000800000 */
[----:B------:R-:W-:Y:S01]  /*17100*/  UIADD3 UR17, -UR13, URZ, URZ ;  /* 0x0000003f0d117290 */ /* 0x000fe2000fffe13f */
[----:B------:R-:W-:Y:S01]  /*17110*/  SEL R3, R3, RZ, P1 ;  /* 0x000000ff03037207 */ /* 0x000fe20000800000 */
[----:B------:R-:W-:Y:S01]  /*17120*/  UIADD3 UR25, UR25, 0x36000, URZ ;  /* 0x0003600019197890 */ /* 0x000fe2000fffe03f */
[----:B------:R-:W-:Y:S01]  /*17130*/  LOP3.LUT R2, R2, R5, RZ, 0x3c, !PT ;  /* 0x0000000502027212 */ /* 0x000fe200078e3cff */
[----:B------:R-:W-:Y:S02]  /*17140*/  UIMAD UR19, UR5, UR11, UR27 ;  /* 0x0000000b051372a4 */ /* 0x000fe4000f8e021b */
[----:B------:R-:W-:Y:S02]  /*17150*/  UIMAD UR20, UR12, UR20, UR5 ;  /* 0x000000140c1472a4 */ /* 0x000fe4000f8e0205 */
[----:B------:R-:W-:-:S02]  /*17160*/  UIADD3 UR28, UR24, 0x1000, URZ ;  /* 0x00001000181c7890 */ /* 0x000fc4000fffe03f */
[----:B------:R-:W-:Y:S02]  /*17170*/  UIMAD UR11, UR9, UR11, UR27 ;  /* 0x0000000b090b72a4 */ /* 0x000fe4000f8e021b */
[----:B------:R-:W-:Y:S01]  /*17180*/  UIMAD UR12, UR12, UR17, UR9 ;  /* 0x000000110c0c72a4 */ /* 0x000fe2000f8e0209 */
[----:B------:R-:W-:Y:S01]  /*17190*/  ULDC.64 UR40, c[0x0][0x4d0] ;  /* 0x0001340000287ab9 */ /* 0x000fe20000000a00 */
[----:B------:R-:W-:Y:S02]  /*171a0*/  UIADD3 UR32, UR24, 0x2000, URZ ;  /* 0x0000200018207890 */ /* 0x000fe4000fffe03f */
[----:B------:R-:W-:Y:S02]  /*171b0*/  UIADD3 UR4, UR24, 0x3000, URZ ;  /* 0x0000300018047890 */ /* 0x000fe4000fffe03f */
[----:B------:R-:W-:Y:S02]  /*171c0*/  UIADD3 UR16, UR16, 0x24000, URZ ;  /* 0x0002400010107890 */ /* 0x000fe4000fffe03f */
[----:B------:R-:W-:-:S02]  /*171d0*/  UIMAD UR19, UR19, UR38, UR40 ;  /* 0x00000026131372a4 */ /* 0x000fc4000f8e0228 */
[----:B------:R-:W-:Y:S02]  /*171e0*/  UIMAD UR20, UR20, UR39, UR41 ;  /* 0x00000027141472a4 */ /* 0x000fe4000f8e0229 */
[----:B------:R-:W-:Y:S02]  /*171f0*/  UPRMT UR49, UR49, 0x5410, URZ ;  /* 0x0000541031317896 */ /* 0x000fe4000800003f */
[----:B------:R-:W-:Y:S02]  /*17200*/  UIADD3 UR8, UR8, 0x24000, URZ ;  /* 0x0002400008087890 */ /* 0x000fe4000fffe03f */
[----:B------:R-:W-:Y:S02]  /*17210*/  UIMAD UR11, UR11, UR38, UR40 ;  /* 0x000000260b0b72a4 */ /* 0x000fe4000f8e0228 */
[----:B------:R-:W-:Y:S01]  /*17220*/  UIMAD UR12, UR12, UR39, UR41 ;  /* 0x000000270c0c72a4 */ /* 0x000fe2000f8e0229 */
[----:B------:R-:W-:Y:S01]  /*17230*/  UMOV UR36, 0x0 ;  /* 0x0000000000247882 */ /* 0x000fe20000000000 */
[----:B------:R-:W-:Y:S01]  /*17240*/  UMOV UR37, 0x10000000 ;  /* 0x1000000000257882 */ /* 0x000fe20000000000 */
[----:B------:R-:W-:Y:S01]  /*17250*/  UMOV UR31, UR27 ;  /* 0x0000001b001f7c82 */ /* 0x000fe20008000000 */
[----:B------:R-:W-:Y:S01]  /*17260*/  UMOV UR29, UR25 ;  /* 0x00000019001d7c82 */ /* 0x000fe20008000000 */
[----:B------:R-:W-:Y:S01]  /*17270*/  UMOV UR35, UR27 ;  /* 0x0000001b00237c82 */ /* 0x000fe20008000000 */
[----:B------:R-:W-:Y:S01]  /*17280*/  UMOV UR33, UR25 ;  /* 0x0000001900217c82 */ /* 0x000fe20008000000 */
[----:B------:R0:W-:Y:S01]  /*17290*/  UTMALDG.2D [UR24], [UR42], desc[UR36] ;  /* 0x000024182a0075b4 */ /* 0x0001e20008009000 */
[----:B------:R-:W-:Y:S01]  /*172a0*/  UMOV UR7, UR27 ;  /* 0x0000001b00077c82 */ /* 0x000fe20008000000 */
[----:B------:R-:W-:Y:S01]  /*172b0*/  UMOV UR5, UR25 ;  /* 0x0000001900057c82 */ /* 0x000fe20008000000 */
[----:B------:R-:W-:Y:S01]  /*172c0*/  UMOV UR17, UR25 ;  /* 0x0000001900117c82 */ /* 0x000fe20008000000 */
[----:B------:R-:W-:Y:S01]  /*172d0*/  UMOV UR9, UR25 ;  /* 0x0000001900097c82 */ /* 0x000fe20008000000 */
[----:B------:R0:W-:Y:S01]  /*172e0*/  UTMALDG.2D [UR28], [UR42], desc[UR36] ;  /* 0x0000241c2a0075b4 */ /* 0x0001e20008009000 */
[----:B------:R0:W-:Y:S01]  /*172f0*/  UTMALDG.2D [UR32], [UR42], desc[UR36] ;  /* 0x000024202a0075b4 */ /* 0x0001e20008009000 */
[----:B------:R0:W-:Y:S01]  /*17300*/  UTMALDG.2D [UR4], [UR42], desc[UR36] ;  /* 0x000024042a0075b4 */ /* 0x0001e20008009000 */
[----:B------:R0:W-:Y:S01]  /*17310*/  UTMALDG.4D.IM2COL [UR16], [UR50], UR49 ;  /* 0x00000010320073b4 */ /* 0x0001e20008058031 */
[----:B------:R0:W-:Y:S02]  /*17320*/  UTMALDG.4D.IM2COL [UR8], [UR50], UR49 ;  /* 0x00000008320073b4 */ /* 0x0001e40008058031 */
[----:B0-----:R-:W-:Y:S05]  /*17330*/  @P3 BRA `(.L_x_529) ;  /* 0xfffffff8004c3947 */ /* 0x001fea000383ffff */
.L_x_525:
[----:B------:R-:W-:Y:S01]  /*17340*/  UISETP.GE.U32.AND UP1, UPT, UR48, 0x9, UPT ;  /* 0x000000093000788c */ /* 0x000fe2000bf26070 */
[----:B------:R-:W-:-:S05]  /*17350*/  IMAD.MOV.U32 R0, RZ, RZ, 0x1 ;  /* 0x00000001ff007424 */ /* 0x000fca00078e00ff */
[----:B------:R-:W-:-:S05]  /*17360*/  PLOP3.LUT P0, PT, PT, PT, UP1, 0x80, 0x0 ;  /* 0x000000000000781c */ /* 0x000fca0003f0f018 */
[----:B------:R-:W-:-:S04]  /*17370*/  @UP1 UIMAD.WIDE.U32 UR4, UR48, 0x38e38e39, URZ ;  /* 0x38e38e39300418a5 */ /* 0x000fc8000f8e003f */
[----:B------:R-:W-:-:S04]  /*17380*/  @UP1 USHF.R.U32.HI UR4, URZ, 0x1, UR5 ;  /* 0x000000013f041899 */ /* 0x000fc80008011605 */
[----:B------:R-:W-:-:S04]  /*17390*/  @UP1 ULOP3.LUT UR4, UR4, 0x1, URZ, 0xc0, !UPT ;  /* 0x0000000104041892 */ /* 0x000fc8000f8ec03f */
[----:B------:R-:W-:-:S04]  /*173a0*/  @UP1 UISETP.NE.U32.AND UP0, UPT, UR4, 0x1, UPT ;  /* 0x000000010400188c */ /* 0x000fc8000bf05070 */
[----:B------:R-:W-:-:S04]  /*173b0*/  @UP1 UISETP.NE.U32.AND.EX UP0, UPT, URZ, URZ, UPT, UP0 ;  /* 0x0000003f3f00128c */ /* 0x000fc8000bf05100 */
[----:B------:R-:W-:-:S06]  /*173c0*/  @UP1 USEL UR4, URZ, 0x1, !UP0 ;  /* 0x000000013f041887 */ /* 0x000fcc000c000000 */
[----:B------:R-:W-:Y:S01]  /*173d0*/  @P0 IMAD.U32 R0, RZ, RZ, UR4 ;  /* 0x00000004ff000e24 */ /* 0x000fe2000f8e00ff */
[----:B------:R-:W-:Y:S05]  /*173e0*/  WARPSYNC.ALL ;  /* 0x0000000000007948 */ /* 0x000fea0003800000 */
[----:B------:R-:W-:-:S13]  /*173f0*/  ELECT P0, URZ, PT ;  /* 0x00000000003f782f */ /* 0x000fda0003800000 */
[----:B------:R-:W-:Y:S05]  /*17400*/  @!P0 EXIT ;  /* 0x000000000000894d */ /* 0x000fea0003800000 */
[----:B------:R-:W-:-:S04]  /*17410*/  ULOP3.LUT UR14, UR14, 0x2, URZ, 0xfc, !UPT ;  /* 0x000000020e0e7892 */ /* 0x000fc8000f8efc3f */
[----:B------:R-:W-:-:S06]  /*17420*/  UISETP.NE.AND UP0, UPT, UR14, 0x3, UPT ;  /* 0x000000030e00788c */ /* 0x000fcc000bf05270 */
[----:B------:R-:W-:-:S13]  /*17430*/  PLOP3.LUT P0, PT, PT, PT, UP0, 0x80, 0x0 ;  /* 0x000000000000781c */ /* 0x000fda0003f0f008 */
[----:B------:R-:W-:Y:S05]  /*17440*/  @!P0 BRA `(.L_x_530) ;  /* 0x0000000000048947 */ /* 0x000fea0003800000 */
[----:B------:R-:W-:Y:S01]  /*17450*/  BPT.TRAP 0x1 ;  /* 0x000000040000795c */ /* 0x000fe20000300000 */
.L_x_530:
[----:B------:R-:W0:Y:S01]  /*17460*/  S2UR UR7, SR_CgaCtaId ;  /* 0x00000000000779c3 */ /* 0x000e220000008800 */
[----:B------:R-:W-:Y:S01]  /*17470*/  UIMAD.WIDE.U32 UR4, UR48, 0x38e38e39, URZ ;  /* 0x38e38e39300478a5 */ /* 0x000fe2000f8e003f */
[----:B------:R-:W-:Y:S01]  /*17480*/  SHF.L.U32 R2, R0, 0x1f, RZ ;  /* 0x0000001f00027819 */ /* 0x000fe200000006ff */
[----:B------:R-:W-:Y:S02]  /*17490*/  UMOV UR6, 0x400 ;  /* 0x0000040000067882 */ /* 0x000fe40000000000 */
[----:B------:R-:W-:-:S04]  /*174a0*/  USHF.R.U32.HI UR4, URZ, 0x1, UR5 ;  /* 0x000000013f047899 */ /* 0x000fc80008011605 */
[----:B------:R-:W-:Y:S02]  /*174b0*/  UIMAD UR48, UR4, -0x9, UR48 ;  /* 0xfffffff7043078a4 */ /* 0x000fe4000f8e0230 */
[----:B0-----:R-:W-:-:S04]  /*174c0*/  ULEA UR6, UR7, UR6, 0x18 ;  /* 0x0000000607067291 */ /* 0x001fc8000f8ec03f */
[----:B------:R-:W-:-:S04]  /*174d0*/  UIADD3 UR4, UR6, 0x36048, URZ ;  /* 0x0003604806047890 */ /* 0x000fc8000fffe03f */
[----:B------:R-:W-:-:S12]  /*174e0*/  ULEA UR5, UR48, UR4, 0x3 ;  /* 0x0000000430057291 */ /* 0x000fd8000f8e183f */
.L_x_531:
[----:B0-----:R-:W-:-:S04]  /*174f0*/  IMAD.U32 R3, RZ, RZ, UR5 ;  /* 0x00000005ff037e24 */ /* 0x001fc8000f8e00ff */
[----:B------:R0:W1:Y:S03]  /*17500*/  SYNCS.PHASECHK.TRANS64.TRYWAIT P0, [R3+URZ], R2 ;  /* 0x00000002030075a7 */ /* 0x000066000800017f */
[----:B-1----:R-:W-:Y:S05]  /*17510*/  @!P0 NANOSLEEP.SYNCS 0x989680 ;  /* 0x009896800000895d */ /* 0x002fea0003900000 */
[----:B------:R-:W1:Y:S02]  /*17520*/  @!P0 SYNCS.PHASECHK.TRANS64 P0, [R3+URZ], R2 ;  /* 0x00000002030085a7 */ /* 0x000e64000800007f */
[----:B-1----:R-:W-:Y:S05]  /*17530*/  @!P0 BRA `(.L_x_531) ;  /* 0xfffffffc00ec8947 */ /* 0x002fea000383ffff */
[----:B------:R-:W-:-:S04]  /*17540*/  UIADD3 UR48, UR48, 0x1, URZ ;  /* 0x0000000130307890 */ /* 0x000fc8000fffe03f */
[----:B------:R-:W-:-:S04]  /*17550*/  UISETP.NE.AND UP0, UPT, UR48, 0x9, UPT ;  /* 0x000000093000788c */ /* 0x000fc8000bf05270 */
[----:B------:R-:W-:Y:S02]  /*17560*/  USEL UR5, URZ, 0x1, UP0 ;  /* 0x000000013f057887 */ /* 0x000fe40008000000 */
[----:B------:R-:W-:-:S04]  /*17570*/  USEL UR48, UR48, URZ, UP0 ;  /* 0x0000003f30307287 */ /* 0x000fc80008000000 */
[----:B0-----:R-:W-:Y:S01]  /*17580*/  LOP3.LUT R2, R0, UR5, RZ, 0x3c, !PT ;  /* 0x0000000500027c12 */ /* 0x001fe2000f8e3cff */
[----:B------:R-:W-:-:S03]  /*17590*/  ULEA UR6, UR48, UR4, 0x3 ;  /* 0x0000000430067291 */ /* 0x000fc6000f8e183f */
[----:B------:R-:W-:-:S09]  /*175a0*/  SHF.L.U32 R0, R2, 0x1f, RZ ;  /* 0x0000001f02007819 */ /* 0x000fd200000006ff */
.L_x_532:
        /* <DEDUP_REMOVED lines=9> */
[----:B------:R-:W-:Y:S01]  /*17640*/  LOP3.LUT R2, R2, UR5, RZ, 0x3c, !PT ;  /* 0x0000000502027c12 */ /* 0x000fe2000f8e3cff */
[----:B------:R-:W-:-:S03]  /*17650*/  ULEA UR6, UR48, UR4, 0x3 ;  /* 0x0000000430067291 */ /* 0x000fc6000f8e183f */
[----:B0-----:R-:W-:-:S09]  /*17660*/  SHF.L.U32 R0, R2, 0x1f, RZ ;  /* 0x0000001f02007819 */ /* 0x001fd200000006ff */
.L_x_533:
        /* <DEDUP_REMOVED lines=12> */
.L_x_534:
        /* <DEDUP_REMOVED lines=12> */
.L_x_535:
        /* <DEDUP_REMOVED lines=12> */
.L_x_536:
        /* <DEDUP_REMOVED lines=12> */
.L_x_537:
        /* <DEDUP_REMOVED lines=12> */
.L_x_538:
        /* <DEDUP_REMOVED lines=12> */
.L_x_539:
[----:B0-----:R-:W-:-:S04]  /*17af0*/  IMAD.U32 R3, RZ, RZ, UR48 ;  /* 0x00000030ff037e24 */ /* 0x001fc8000f8e00ff */
[----:B------:R0:W1:Y:S03]  /*17b00*/  SYNCS.PHASECHK.TRANS64.TRYWAIT P0, [R3+URZ], R0 ;  /* 0x00000000030075a7 */ /* 0x000066000800017f */
[----:B-1----:R-:W-:Y:S05]  /*17b10*/  @!P0 NANOSLEEP.SYNCS 0x989680 ;  /* 0x009896800000895d */ /* 0x002fea0003900000 */
[----:B------:R-:W1:Y:S02]  /*17b20*/  @!P0 SYNCS.PHASECHK.TRANS64 P0, [R3+URZ], R0 ;  /* 0x00000000030085a7 */ /* 0x000e64000800007f */
[----:B-1----:R-:W-:Y:S05]  /*17b30*/  @P0 EXIT ;  /* 0x000000000000094d */ /* 0x002fea0003800000 */
[----:B------:R-:W-:Y:S05]  /*17b40*/  BRA `(.L_x_539) ;  /* 0xfffffffc00e87947 */ /* 0x000fea000383ffff */
.L_x_540:
[----:B------:R-:W-:-:S00]  /*17b50*/  BRA `(.L_x_540) ;  /* 0xfffffffc00fc7947 */ /* 0x000fc0000383ffff */
[----:B------:R-:W-:-:S00]  /*17b60*/  NOP ;  /* 0x0000000000007918 */ /* 0x000fc00000000000 */
        /* <DEDUP_REMOVED lines=9> */
.L_x_541:


//--------------------- .nv.shared._ZN7cutlass13device_kernelINS_4conv6kernel13ConvUniversalINS1_16ConvProblemShapeILNS1_8OperatorE2ELi2EEENS1_10collective14CollectiveConvINS1_46MainloopSm90TmaGmmaWarpSpecializedImplicitGemmILS5_2ELi9ELi2EN4cute5tupleIJNSA_1CILi1EEESD_SD_EEENS1_36KernelImplicitTmaWarpSpecializedSm90ELi1EEENSB_IJNSC_ILi256EEENSB_IJNSC_ILi128EEEEEENSB_IJNSC_ILi32EEEEEEEEENS_6half_tESN_NSA_8TiledMMAINSA_8MMA_AtomIJNSA_4SM904GMMA26MMA_64x128x16_F32F16F16_SSILNSR_5MajorE1ELST_1ELNSR_7ScaleInE1ELSU_1EEEEEENSA_6LayoutISE_NSB_IJNSC_ILi0EEESY_SY_EEEEENSB_IJNSA_10UnderscoreES11_S11_EEEEENS7_6detail26Sm90ImplicitGemmTileTraitsINSA_13SM90_TMA_LOADENSA_14ComposedLayoutINSA_7SwizzleILi3ELi4ELi3EEENSA_18smem_ptr_flag_bitsILi16EEENSX_INSB_IJNSB_IJNSC_ILi64EEENSC_ILi4EEEEEENSB_IJNSC_ILi8EEES1D_EEENSB_IJSD_NSC_ILi9EEEEEEEEENSB_IJNSB_IJSD_NSC_ILi2048EEEEEENSB_IJS1C_NSC_ILi512EEEEEENSB_IJSY_NSC_ILi8192EEEEEEEEEEEEEvEENS15_INSA_20SM90_TMA_LOAD_IM2COLENS17_IS19_S1B_NSX_INSB_IJNSB_IJS1C_NSC_ILi2EEEEEES1G_S1I_EEENSB_IJS1L_S1N_NSB_IJSY_NSC_ILi4096EEEEEEEEEEEEEvEEEENS_8epilogue10collective6detail29Sm90TmaWarpSpecializedAdapterINS26_15DefaultEpilogueISN_NSB_IJlNSB_IJSD_llEEESY_EEES2B_NS25_6thread17LinearCombinationISN_Li1EffLNS2C_9ScaleType4KindE0ELNS_15FloatRoundStyleE2ESN_EENS_4gemm15EpilogueDefaultEEEEEvvEEEEvNT_6ParamsE --------------------------
	.section	.nv.shared._ZN7cutlass13device_kernelINS_4conv6kernel13ConvUniversalINS1_16ConvProblemShapeILNS1_8OperatorE2ELi2EEENS1_10collective14CollectiveConvINS1_46MainloopSm90TmaGmmaWarpSpecializedImplicitGemmILS5_2ELi9ELi2EN4cute5tupleIJNSA_1CILi1EEESD_SD_EEENS1_36KernelImplicitTmaWarpSpecializedSm90ELi1EEENSB_IJNSC_ILi256EEENSB_IJNSC_ILi128EEEEEENSB_IJNSC_ILi32EEEEEEEEENS_6half_tESN_NSA_8TiledMMAINSA_8MMA_AtomIJNSA_4SM904GMMA26MMA_64x128x16_F32F16F16_SSILNSR_5MajorE1ELST_1ELNSR_7ScaleInE1ELSU_1EEEEEENSA_6LayoutISE_NSB_IJNSC_ILi0EEESY_SY_EEEEENSB_IJNSA_10UnderscoreES11_S11_EEEEENS7_6detail26Sm90ImplicitGemmTileTraitsINSA_13SM90_TMA_LOADENSA_14ComposedLayoutINSA_7SwizzleILi3ELi4ELi3EEENSA_18smem_ptr_flag_bitsILi16EEENSX_INSB_IJNSB_IJNSC_ILi64EEENSC_ILi4EEEEEENSB_IJNSC_ILi8EEES1D_EEENSB_IJSD_NSC_ILi9EEEEEEEEENSB_IJNSB_IJSD_NSC_ILi2048EEEEEENSB_IJS1C_NSC_ILi512EEEEEENSB_IJSY_NSC_ILi8192EEEEEEEEEEEEEvEENS15_INSA_20SM90_TMA_LOAD_IM2COLENS17_IS19_S1B_NSX_INSB_IJNSB_IJS1C_NSC_ILi2EEEEEES1G_S1I_EEENSB_IJS1L_S1N_NSB_IJSY_NSC_ILi4096EEEEEEEEEEEEEvEEEENS_8epilogue10collective6detail29Sm90TmaWarpSpecializedAdapterINS26_15DefaultEpilogueISN_NSB_IJlNSB_IJSD_llEEESY_EEES2B_NS25_6thread17LinearCombinationISN_Li1EffLNS2C_9ScaleType4KindE0ELNS_15FloatRoundStyleE2ESN_EENS_4gemm15EpilogueDefaultEEEEEvvEEEEvNT_6ParamsE,"aw",@nobits
	.sectionflags	@""
	.align	16
	.zero		1024


//--------------------- .nv.shared.reserved.0     --------------------------
	.section	.nv.shared.reserved.0,"aw",@nobits
	.weak		__nv_reservedSMEM_offset_0_alias
	.size		__nv_reservedSMEM_offset_0_alias, 0, 0
	.other		__nv_reservedSMEM_offset_0_alias,@"STO_CUDA_RESERVED_SHARED STV_DEFAULT"
__nv_reservedSMEM_offset_0_alias:
	.zero		0


//--------------------- .nv.global                --------------------------
	.section	.nv.global,"aw",@nobits
.nv.global:
	.type		_ZN39_INTERNAL_e559003b_4_k_cu_b229293f_27984cute1_E,@object
	.size		_ZN39_INTERNAL_e559003b_4_k_cu_b229293f_27984cute1_E,(_ZN39_INTERNAL_e559003b_4_k_cu_b229293f_27984cuda3std3__45__cpo6cbeginE - _ZN39_INTERNAL_e559003b_4_k_cu_b229293f_27984cute1_E)
_ZN39_INTERNAL_e559003b_4_k_cu_b229293f_27984cute1_E:
	.zero		1
	.type		_ZN39_INTERNAL_e559003b_4_k_cu_b229293f_27984cuda3std3__45__cpo6cbeginE,@object
	.size		_ZN39_INTERNAL_e559003b_4_k_cu_b229293f_27984cuda3std3__45__cpo6cbeginE,(_ZN39_INTERNAL_e559003b_4_k_cu_b229293f_27984cuda3std3__48in_placeE - _ZN39_INTERNAL_e559003b_4_k_cu_b229293f_27984cuda3std3__45__cpo6cbeginE)
_ZN39_INTERNAL_e559003b_4_k_cu_b229293f_27984cuda3std3__45__cpo6cbeginE:
	.zero		1
	.type		_ZN39_INTERNAL_e559003b_4_k_cu_b229293f_27984cuda3std3__48in_placeE,@object
	.size		_ZN39_INTERNAL_e559003b_4_k_cu_b229293f_27984cuda3std3__48in_placeE,(_ZN39_INTERNAL_e559003b_4_k_cu_b229293f_27984cuda3std6ranges3__45__cpo9iter_moveE - _ZN39_INTERNAL_e559003b_4_k_cu_b229293f_27984cuda3std3__48in_placeE)
_ZN39_INTERNAL_e559003b_4_k_cu_b229293f_27984cuda3std3__48in_placeE:
	.zero		1
	.type		_ZN39_INTERNAL_e559003b_4_k_cu_b229293f_27984cuda3std6ranges3__45__cpo9iter_moveE,@object
	.size		_ZN39_INTERNAL_e559003b_4_k_cu_b229293f_27984cuda3std6ranges3__45__cpo9iter_moveE,(_ZN39_INTERNAL_e559003b_4_k_cu_b229293f_27984cuda3std3__45__cpo5beginE - _ZN39_INTERNAL_e559003b_4_k_cu_b229293f_27984cuda3std6ranges3__45__cpo9iter_moveE)
_ZN39_INTERNAL_e559003b_4_k_cu_b229293f_27984cuda3std6ranges3__45__cpo9iter_moveE:
	.zero		1
	.type		_ZN39_INTERNAL_e559003b_4_k_cu_b229293f_27984cuda3std3__45__cpo5beginE,@object
	.size		_ZN39_INTERNAL_e559003b_4_k_cu_b229293f_27984cuda3std3__45__cpo5beginE,(_ZN39_INTERNAL_e559003b_4_k_cu_b229293f_27984cuda3std3__441_GLOBAL__N__e559003b_4_k_cu_b229293f_27986ignoreE - _ZN39_INTERNAL_e559003b_4_k_cu_b229293f_27984cuda3std3__45__cpo5beginE)
_ZN39_INTERNAL_e559003b_4_k_cu_b229293f_27984cuda3std3__45__cpo5beginE:
	.zero		1
	.type		_ZN39_INTERNAL_e559003b_4_k_cu_b229293f_27984cuda3std3__441_GLOBAL__N__e559003b_4_k_cu_b229293f_27986ignoreE,@object
	.size		_ZN39_INTERNAL_e559003b_4_k_cu_b229293f_27984cuda3std3__441_GLOBAL__N__e559003b_4_k_cu_b229293f_27986ignoreE,(_ZN39_INTERNAL_e559003b_4_k_cu_b229293f_27984cute7productE - _ZN39_INTERNAL_e559003b_4_k_cu_b229293f_27984cuda3std3__441_GLOBAL__N__e559003b_4_k_cu_b229293f_27986ignoreE)
_ZN39_INTERNAL_e559003b_4_k_cu_b229293f_27984cuda3std3__441_GLOBAL__N__e559003b_4_k_cu_b229293f_27986ignoreE:
	.zero		1
	.type		_ZN39_INTERNAL_e559003b_4_k_cu_b229293f_27984cute7productE,@object
	.size		_ZN39_INTERNAL_e559003b_4_k_cu_b229293f_27984cute7productE,(_ZN39_INTERNAL_e559003b_4_k_cu_b229293f_27984cuda3std3__45__cpo3endE - _ZN39_INTERNAL_e559003b_4_k_cu_b229293f_27984cute7productE)
_ZN39_INTERNAL_e559003b_4_k_cu_b229293f_27984cute7productE:
	.zero		1
	.type		_ZN39_INTERNAL_e559003b_4_k_cu_b229293f_27984cuda3std3__45__cpo3endE,@object
	.size		_ZN39_INTERNAL_e559003b_4_k_cu_b229293f_27984cuda3std3__45__cpo3endE,(_ZN39_INTERNAL_e559003b_4_k_cu_b229293f_27984cuda3std3__419piecewise_constructE - _ZN39_INTERNAL_e559003b_4_k_cu_b229293f_27984cuda3std3__45__cpo3endE)
_ZN39_INTERNAL_e559003b_4_k_cu_b229293f_27984cuda3std3__45__cpo3endE:
	.zero		1
	.type		_ZN39_INTERNAL_e559003b_4_k_cu_b229293f_27984cuda3std3__419piecewise_constructE,@object
	.size		_ZN39_INTERNAL_e559003b_4_k_cu_b229293f_27984cuda3std3__419piecewise_constructE,(_ZN39_INTERNAL_e559003b_4_k_cu_b229293f_27984cuda3std3__45__cpo4cendE - _ZN39_INTERNAL_e559003b_4_k_cu_b229293f_27984cuda3std3__419piecewise_constructE)
_ZN39_INTERNAL_e559003b_4_k_cu_b229293f_27984cuda3std3__419piecewise_constructE:
	.zero		1
	.type		_ZN39_INTERNAL_e559003b_4_k_cu_b229293f_27984cuda3std3__45__cpo4cendE,@object
	.size		_ZN39_INTERNAL_e559003b_4_k_cu_b229293f_27984cuda3std3__45__cpo4cendE,(_ZN39_INTERNAL_e559003b_4_k_cu_b229293f_27984cuda3std6ranges3__45__cpo4swapE - _ZN39_INTERNAL_e559003b_4_k_cu_b229293f_27984cuda3std3__45__cpo4cendE)
_ZN39_INTERNAL_e559003b_4_k_cu_b229293f_27984cuda3std3__45__cpo4cendE:
	.zero		1
	.type		_ZN39_INTERNAL_e559003b_4_k_cu_b229293f_27984cuda3std6ranges3__45__cpo4swapE,@object
	.size		_ZN39_INTERNAL_e559003b_4_k_cu_b229293f_27984cuda3std6ranges3__45__cpo4swapE,(.L_7 - _ZN39_INTERNAL_e559003b_4_k_cu_b229293f_27984cuda3std6ranges3__45__cpo4swapE)
_ZN39_INTERNAL_e559003b_4_k_cu_b229293f_27984cuda3std6ranges3__45__cpo4swapE:
	.zero		1
.L_7:


//--------------------- .nv.constant0._ZN7cutlass13device_kernelINS_4conv6kernel13ConvUniversalINS1_16ConvProblemShapeILNS1_8OperatorE2ELi2EEENS1_10collective14CollectiveConvINS1_46MainloopSm90TmaGmmaWarpSpecializedImplicitGemmILS5_2ELi9ELi2EN4cute5tupleIJNSA_1CILi1EEESD_SD_EEENS1_36KernelImplicitTmaWarpSpecializedSm90ELi1EEENSB_IJNSC_ILi256EEENSB_IJNSC_ILi128EEEEEENSB_IJNSC_ILi32EEEEEEEEENS_6half_tESN_NSA_8TiledMMAINSA_8MMA_AtomIJNSA_4SM904GMMA26MMA_64x128x16_F32F16F16_SSILNSR_5MajorE1ELST_1ELNSR_7ScaleInE1ELSU_1EEEEEENSA_6LayoutISE_NSB_IJNSC_ILi0EEESY_SY_EEEEENSB_IJNSA_10UnderscoreES11_S11_EEEEENS7_6detail26Sm90ImplicitGemmTileTraitsINSA_13SM90_TMA_LOADENSA_14ComposedLayoutINSA_7SwizzleILi3ELi4ELi3EEENSA_18smem_ptr_flag_bitsILi16EEENSX_INSB_IJNSB_IJNSC_ILi64EEENSC_ILi4EEEEEENSB_IJNSC_ILi8EEES1D_EEENSB_IJSD_NSC_ILi9EEEEEEEEENSB_IJNSB_IJSD_NSC_ILi2048EEEEEENSB_IJS1C_NSC_ILi512EEEEEENSB_IJSY_NSC_ILi8192EEEEEEEEEEEEEvEENS15_INSA_20SM90_TMA_LOAD_IM2COLENS17_IS19_S1B_NSX_INSB_IJNSB_IJS1C_NSC_ILi2EEEEEES1G_S1I_EEENSB_IJS1L_S1N_NSB_IJSY_NSC_ILi4096EEEEEEEEEEEEEvEEEENS_8epilogue10collective6detail29Sm90TmaWarpSpecializedAdapterINS26_15DefaultEpilogueISN_NSB_IJlNSB_IJSD_llEEESY_EEES2B_NS25_6thread17LinearCombinationISN_Li1EffLNS2C_9ScaleType4KindE0ELNS_15FloatRoundStyleE2ESN_EENS_4gemm15EpilogueDefaultEEEEEvvEEEEvNT_6ParamsE --------------------------
	.section	.nv.constant0._ZN7cutlass13device_kernelINS_4conv6kernel13ConvUniversalINS1_16ConvProblemShapeILNS1_8OperatorE2ELi2EEENS1_10collective14CollectiveConvINS1_46MainloopSm90TmaGmmaWarpSpecializedImplicitGemmILS5_2ELi9ELi2EN4cute5tupleIJNSA_1CILi1EEESD_SD_EEENS1_36KernelImplicitTmaWarpSpecializedSm90ELi1EEENSB_IJNSC_ILi256EEENSB_IJNSC_ILi128EEEEEENSB_IJNSC_ILi32EEEEEEEEENS_6half_tESN_NSA_8TiledMMAINSA_8MMA_AtomIJNSA_4SM904GMMA26MMA_64x128x16_F32F16F16_SSILNSR_5MajorE1ELST_1ELNSR_7ScaleInE1ELSU_1EEEEEENSA_6LayoutISE_NSB_IJNSC_ILi0EEESY_SY_EEEEENSB_IJNSA_10UnderscoreES11_S11_EEEEENS7_6detail26Sm90ImplicitGemmTileTraitsINSA_13SM90_TMA_LOADENSA_14ComposedLayoutINSA_7SwizzleILi3ELi4ELi3EEENSA_18smem_ptr_flag_bitsILi16EEENSX_INSB_IJNSB_IJNSC_ILi64EEENSC_ILi4EEEEEENSB_IJNSC_ILi8EEES1D_EEENSB_IJSD_NSC_ILi9EEEEEEEEENSB_IJNSB_IJSD_NSC_ILi2048EEEEEENSB_IJS1C_NSC_ILi512EEEEEENSB_IJSY_NSC_ILi8192EEEEEEEEEEEEEvEENS15_INSA_20SM90_TMA_LOAD_IM2COLENS17_IS19_S1B_NSX_INSB_IJNSB_IJS1C_NSC_ILi2EEEEEES1G_S1I_EEENSB_IJS1L_S1N_NSB_IJSY_NSC_ILi4096EEEEEEEEEEEEEvEEEENS_8epilogue10collective6detail29Sm90TmaWarpSpecializedAdapterINS26_15DefaultEpilogueISN_NSB_IJlNSB_IJSD_llEEESY_EEES2B_NS25_6thread17LinearCombinationISN_Li1EffLNS2C_9ScaleType4KindE0ELNS_15FloatRoundStyleE2ESN_EENS_4gemm15EpilogueDefaultEEEEEvvEEEEvNT_6ParamsE,"a",@progbits
	.sectionflags	@""
	.align	4
.nv.constant0._ZN7cutlass13device_kernelINS_4conv6kernel13ConvUniversalINS1_16ConvProblemShapeILNS1_8OperatorE2ELi2EEENS1_10collective14CollectiveConvINS1_46MainloopSm90TmaGmmaWarpSpecializedImplicitGemmILS5_2ELi9ELi2EN4cute5tupleIJNSA_1CILi1EEESD_SD_EEENS1_36KernelImplicitTmaWarpSpecializedSm90ELi1EEENSB_IJNSC_ILi256EEENSB_IJNSC_ILi128EEEEEENSB_IJNSC_ILi32EEEEEEEEENS_6half_tESN_NSA_8TiledMMAINSA_8MMA_AtomIJNSA_4SM904GMMA26MMA_64x128x16_F32F16F16_SSILNSR_5MajorE1ELST_1ELNSR_7ScaleInE1ELSU_1EEEEEENSA_6LayoutISE_NSB_IJNSC_ILi0EEESY_SY_EEEEENSB_IJNSA_10UnderscoreES11_S11_EEEEENS7_6detail26Sm90ImplicitGemmTileTraitsINSA_13SM90_TMA_LOADENSA_14ComposedLayoutINSA_7SwizzleILi3ELi4ELi3EEENSA_18smem_ptr_flag_bitsILi16EEENSX_INSB_IJNSB_IJNSC_ILi64EEENSC_ILi4EEEEEENSB_IJNSC_ILi8EEES1D_EEENSB_IJSD_NSC_ILi9EEEEEEEEENSB_IJNSB_IJSD_NSC_ILi2048EEEEEENSB_IJS1C_NSC_ILi512EEEEEENSB_IJSY_NSC_ILi8192EEEEEEEEEEEEEvEENS15_INSA_20SM90_TMA_LOAD_IM2COLENS17_IS19_S1B_NSX_INSB_IJNSB_IJS1C_NSC_ILi2EEEEEES1G_S1I_EEENSB_IJS1L_S1N_NSB_IJSY_NSC_ILi4096EEEEEEEEEEEEEvEEEENS_8epilogue10collective6detail29Sm90TmaWarpSpecializedAdapterINS26_15DefaultEpilogueISN_NSB_IJlNSB_IJSD_llEEESY_EEES2B_NS25_6thread17LinearCombinationISN_Li1EffLNS2C_9ScaleType4KindE0ELNS_15FloatRoundStyleE2ESN_EENS_4gemm15EpilogueDefaultEEEEEvvEEEEvNT_6ParamsE:
	.zero		1536


//--------------------- SYMBOLS --------------------------

	.type		.nv.reservedSmem.offset0,@object
	.size		.nv.reservedSmem.offset0,0x4
